	.target	sm_100a

	.elftype	@"ET_EXEC"


//--------------------- .note.nv.tkinfo           --------------------------
	.section	.note.nv.tkinfo,"",@"SHT_NOTE"
	.sectionflags	@"SHF_NOTE_NV_TKINFO"
	.tkinfo
        /*0018*/ 	.word	0x00000002
        /*0030*/ 	.string	""
        /*0030*/ 	.string	"ptxas"
        /*0030*/ 	.string	"Cuda compilation tools, release 13.0, V13.0.88"
        /*0030*/ 	.string	"Build cuda_13.0.r13.0/compiler.36424714_0"
        /*0030*/ 	.string	"-arch sm_100a -m 64 "



//--------------------- .note.nv.cuinfo           --------------------------
	.section	.note.nv.cuinfo,"",@"SHT_NOTE"
	.sectionflags	@"SHF_NOTE_NV_CUINFO"
        /*0018*/ 	.short	0x0002
        /*001a*/ 	.short	0x0064
        /*001c*/ 	.short	0x0082
	.zero		2


//--------------------- .nv.info                  --------------------------
	.section	.nv.info,"",@"SHT_CUDA_INFO"
	.align	4


	//----- nvinfo : EIATTR_REGCOUNT
	.align		4
        /*0000*/ 	.byte	0x04, 0x2f
        /*0002*/ 	.short	(.L_19 - .L_18)
	.align		4
.L_18:
        /*0004*/ 	.word	index@(_ZN7cutlass13device_kernelINS_4gemm6kernel13GemmUniversalIN4cute5tupleIJiiiiEEENS1_10collective13CollectiveMmaINS1_35MainloopSm100TmaUmmaWarpSpecializedILi7ELi2ELi4ENS5_IJNS4_1CILi1EEESB_SB_EEEEENS5_IJNSA_ILi128EEENSA_ILi64EEESE_EEENS_12float_e5m2_tENS5_IJlSB_lEEESH_SI_NS4_8TiledMMAINS4_8MMA_AtomIJNS4_10MMA_TraitsINS4_19SM100_MMA_F8F6F4_SSEJSH_SH_fSE_SF_NS4_17integral_constantINS4_4UMMA5MajorELSP_0EEESQ_NSN_INSO_7ScaleInELSR_0EEESS_EEEEEENS4_6LayoutISC_NS5_IJNSA_ILi0EEESW_SW_EEEEENS5_IJNS4_10UnderscoreESZ_SZ_EEEEENS4_13SM90_TMA_LOADENS4_14ComposedLayoutINS4_7SwizzleILi3ELi4ELi3EEENS4_18smem_ptr_flag_bitsILi8EEENSV_INS5_IJNSA_ILi8EEESE_EEENS5_IJSE_SB_EEEEEEEvNS4_8identityES12_S1C_vS1D_EENS_8epilogue10collective18CollectiveEpilogueINS1F_23Sm100TmaWarpSpecializedILi1ELi1ELi64ELb0ELb0EEEJSG_NS5_IJNSV_ISE_SB_EENSV_ISF_SB_EEEEESH_SI_SH_SI_NS1F_6fusion15FusionCallbacksIS1J_NS1N_17LinearCombinationISH_fSH_fLNS_15FloatRoundStyleE2EEESG_S1M_JEEENS4_5SM1004TMEM4LOAD26SM100_TMEM_LOAD_32dp32b64xES12_NS13_INS14_ILi2ELi4ELi3EEES17_NSV_INS5_IJS18_SF_EEENS5_IJSF_SB_EEEEEEENS4_39AutoVectorizingCopyWithAssumedAlignmentILi128EEENS4_14SM90_TMA_STOREES21_S23_S23_EEEvvEEEEvNT_6ParamsE)
        /*0008*/ 	.word	0x000000c2


	//----- nvinfo : EIATTR_FRAME_SIZE
	.align		4
.L_19:
        /*000c*/ 	.byte	0x04, 0x11
        /*000e*/ 	.short	(.L_21 - .L_20)
	.align		4
.L_20:
        /*0010*/ 	.word	index@($__internal_2_$__cuda_sm10x_tcgen05_guardrail_trap_unallocated_columns_being_dealloced)
        /*0014*/ 	.word	0x00000000


	//----- nvinfo : EIATTR_FRAME_SIZE
	.align		4
.L_21:
        /*0018*/ 	.byte	0x04, 0x11
        /*001a*/ 	.short	(.L_23 - .L_22)
	.align		4
.L_22:
        /*001c*/ 	.word	index@($__internal_1_$__cuda_sm10x_tcgen05_guardrail_trap_phase_invalid_during_alloc)
        /*0020*/ 	.word	0x00000000


	//----- nvinfo : EIATTR_FRAME_SIZE
	.align		4
.L_23:
        /*0024*/ 	.byte	0x04, 0x11
        /*0026*/ 	.short	(.L_25 - .L_24)
	.align		4
.L_24:
        /*0028*/ 	.word	index@($__internal_0_$__cuda_sm10x_tcgen05_guardrail_trap_col_being_dealloced_not_returned_by_alloc)
        /*002c*/ 	.word	0x00000000


	//----- nvinfo : EIATTR_FRAME_SIZE
	.align		4
.L_25:
        /*0030*/ 	.byte	0x04, 0x11
        /*0032*/ 	.short	(.L_27 - .L_26)
	.align		4
.L_26:
        /*0034*/ 	.word	index@(_ZN7cutlass13device_kernelINS_4gemm6kernel13GemmUniversalIN4cute5tupleIJiiiiEEENS1_10collective13CollectiveMmaINS1_35MainloopSm100TmaUmmaWarpSpecializedILi7ELi2ELi4ENS5_IJNS4_1CILi1EEESB_SB_EEEEENS5_IJNSA_ILi128EEENSA_ILi64EEESE_EEENS_12float_e5m2_tENS5_IJlSB_lEEESH_SI_NS4_8TiledMMAINS4_8MMA_AtomIJNS4_10MMA_TraitsINS4_19SM100_MMA_F8F6F4_SSEJSH_SH_fSE_SF_NS4_17integral_constantINS4_4UMMA5MajorELSP_0EEESQ_NSN_INSO_7ScaleInELSR_0EEESS_EEEEEENS4_6LayoutISC_NS5_IJNSA_ILi0EEESW_SW_EEEEENS5_IJNS4_10UnderscoreESZ_SZ_EEEEENS4_13SM90_TMA_LOADENS4_14ComposedLayoutINS4_7SwizzleILi3ELi4ELi3EEENS4_18smem_ptr_flag_bitsILi8EEENSV_INS5_IJNSA_ILi8EEESE_EEENS5_IJSE_SB_EEEEEEEvNS4_8identityES12_S1C_vS1D_EENS_8epilogue10collective18CollectiveEpilogueINS1F_23Sm100TmaWarpSpecializedILi1ELi1ELi64ELb0ELb0EEEJSG_NS5_IJNSV_ISE_SB_EENSV_ISF_SB_EEEEESH_SI_SH_SI_NS1F_6fusion15FusionCallbacksIS1J_NS1N_17LinearCombinationISH_fSH_fLNS_15FloatRoundStyleE2EEESG_S1M_JEEENS4_5SM1004TMEM4LOAD26SM100_TMEM_LOAD_32dp32b64xES12_NS13_INS14_ILi2ELi4ELi3EEES17_NSV_INS5_IJS18_SF_EEENS5_IJSF_SB_EEEEEEENS4_39AutoVectorizingCopyWithAssumedAlignmentILi128EEENS4_14SM90_TMA_STOREES21_S23_S23_EEEvvEEEEvNT_6ParamsE)
        /*0038*/ 	.word	0x00000000


	//----- nvinfo : EIATTR_MIN_STACK_SIZE
	.align		4
.L_27:
        /*003c*/ 	.byte	0x04, 0x12
        /*003e*/ 	.short	(.L_29 - .L_28)
	.align		4
.L_28:
        /*0040*/ 	.word	index@(_ZN7cutlass13device_kernelINS_4gemm6kernel13GemmUniversalIN4cute5tupleIJiiiiEEENS1_10collective13CollectiveMmaINS1_35MainloopSm100TmaUmmaWarpSpecializedILi7ELi2ELi4ENS5_IJNS4_1CILi1EEESB_SB_EEEEENS5_IJNSA_ILi128EEENSA_ILi64EEESE_EEENS_12float_e5m2_tENS5_IJlSB_lEEESH_SI_NS4_8TiledMMAINS4_8MMA_AtomIJNS4_10MMA_TraitsINS4_19SM100_MMA_F8F6F4_SSEJSH_SH_fSE_SF_NS4_17integral_constantINS4_4UMMA5MajorELSP_0EEESQ_NSN_INSO_7ScaleInELSR_0EEESS_EEEEEENS4_6LayoutISC_NS5_IJNSA_ILi0EEESW_SW_EEEEENS5_IJNS4_10UnderscoreESZ_SZ_EEEEENS4_13SM90_TMA_LOADENS4_14ComposedLayoutINS4_7SwizzleILi3ELi4ELi3EEENS4_18smem_ptr_flag_bitsILi8EEENSV_INS5_IJNSA_ILi8EEESE_EEENS5_IJSE_SB_EEEEEEEvNS4_8identityES12_S1C_vS1D_EENS_8epilogue10collective18CollectiveEpilogueINS1F_23Sm100TmaWarpSpecializedILi1ELi1ELi64ELb0ELb0EEEJSG_NS5_IJNSV_ISE_SB_EENSV_ISF_SB_EEEEESH_SI_SH_SI_NS1F_6fusion15FusionCallbacksIS1J_NS1N_17LinearCombinationISH_fSH_fLNS_15FloatRoundStyleE2EEESG_S1M_JEEENS4_5SM1004TMEM4LOAD26SM100_TMEM_LOAD_32dp32b64xES12_NS13_INS14_ILi2ELi4ELi3EEES17_NSV_INS5_IJS18_SF_EEENS5_IJSF_SB_EEEEEEENS4_39AutoVectorizingCopyWithAssumedAlignmentILi128EEENS4_14SM90_TMA_STOREES21_S23_S23_EEEvvEEEEvNT_6ParamsE)
        /*0044*/ 	.word	0x00000000
.L_29:


//--------------------- .nv.compat                --------------------------
	.section	.nv.compat,"",@"SHT_CUDA_COMPAT_INFO"
	.align	4
        /*0000*/ 	.byte	0x02, 0x09, 0x01, 0x00, 0x02, 0x02, 0x02, 0x00, 0x02, 0x05, 0x05, 0x00, 0x03, 0x07, 0x01, 0x01
        /*0010*/ 	.byte	0x02, 0x03, 0x01, 0x00, 0x02, 0x06, 0x01, 0x00, 0x04, 0x0b, 0x08, 0x00, 0x09, 0x00, 0x00, 0x00
        /*0020*/ 	.byte	0x00, 0x00, 0x00, 0x00


//--------------------- .nv.info._ZN7cutlass13device_kernelINS_4gemm6kernel13GemmUniversalIN4cute5tupleIJiiiiEEENS1_10collective13CollectiveMmaINS1_35MainloopSm100TmaUmmaWarpSpecializedILi7ELi2ELi4ENS5_IJNS4_1CILi1EEESB_SB_EEEEENS5_IJNSA_ILi128EEENSA_ILi64EEESE_EEENS_12float_e5m2_tENS5_IJlSB_lEEESH_SI_NS4_8TiledMMAINS4_8MMA_AtomIJNS4_10MMA_TraitsINS4_19SM100_MMA_F8F6F4_SSEJSH_SH_fSE_SF_NS4_17integral_constantINS4_4UMMA5MajorELSP_0EEESQ_NSN_INSO_7ScaleInELSR_0EEESS_EEEEEENS4_6LayoutISC_NS5_IJNSA_ILi0EEESW_SW_EEEEENS5_IJNS4_10UnderscoreESZ_SZ_EEEEENS4_13SM90_TMA_LOADENS4_14ComposedLayoutINS4_7SwizzleILi3ELi4ELi3EEENS4_18smem_ptr_flag_bitsILi8EEENSV_INS5_IJNSA_ILi8EEESE_EEENS5_IJSE_SB_EEEEEEEvNS4_8identityES12_S1C_vS1D_EENS_8epilogue10collective18CollectiveEpilogueINS1F_23Sm100TmaWarpSpecializedILi1ELi1ELi64ELb0ELb0EEEJSG_NS5_IJNSV_ISE_SB_EENSV_ISF_SB_EEEEESH_SI_SH_SI_NS1F_6fusion15FusionCallbacksIS1J_NS1N_17LinearCombinationISH_fSH_fLNS_15FloatRoundStyleE2EEESG_S1M_JEEENS4_5SM1004TMEM4LOAD26SM100_TMEM_LOAD_32dp32b64xES12_NS13_INS14_ILi2ELi4ELi3EEES17_NSV_INS5_IJS18_SF_EEENS5_IJSF_SB_EEEEEEENS4_39AutoVectorizingCopyWithAssumedAlignmentILi128EEENS4_14SM90_TMA_STOREES21_S23_S23_EEEvvEEEEvNT_6ParamsE --------------------------
	.section	.nv.info._ZN7cutlass13device_kernelINS_4gemm6kernel13GemmUniversalIN4cute5tupleIJiiiiEEENS1_10collective13CollectiveMmaINS1_35MainloopSm100TmaUmmaWarpSpecializedILi7ELi2ELi4ENS5_IJNS4_1CILi1EEESB_SB_EEEEENS5_IJNSA_ILi128EEENSA_ILi64EEESE_EEENS_12float_e5m2_tENS5_IJlSB_lEEESH_SI_NS4_8TiledMMAINS4_8MMA_AtomIJNS4_10MMA_TraitsINS4_19SM100_MMA_F8F6F4_SSEJSH_SH_fSE_SF_NS4_17integral_constantINS4_4UMMA5MajorELSP_0EEESQ_NSN_INSO_7ScaleInELSR_0EEESS_EEEEEENS4_6LayoutISC_NS5_IJNSA_ILi0EEESW_SW_EEEEENS5_IJNS4_10UnderscoreESZ_SZ_EEEEENS4_13SM90_TMA_LOADENS4_14ComposedLayoutINS4_7SwizzleILi3ELi4ELi3EEENS4_18smem_ptr_flag_bitsILi8EEENSV_INS5_IJNSA_ILi8EEESE_EEENS5_IJSE_SB_EEEEEEEvNS4_8identityES12_S1C_vS1D_EENS_8epilogue10collective18CollectiveEpilogueINS1F_23Sm100TmaWarpSpecializedILi1ELi1ELi64ELb0ELb0EEEJSG_NS5_IJNSV_ISE_SB_EENSV_ISF_SB_EEEEESH_SI_SH_SI_NS1F_6fusion15FusionCallbacksIS1J_NS1N_17LinearCombinationISH_fSH_fLNS_15FloatRoundStyleE2EEESG_S1M_JEEENS4_5SM1004TMEM4LOAD26SM100_TMEM_LOAD_32dp32b64xES12_NS13_INS14_ILi2ELi4ELi3EEES17_NSV_INS5_IJS18_SF_EEENS5_IJSF_SB_EEEEEEENS4_39AutoVectorizingCopyWithAssumedAlignmentILi128EEENS4_14SM90_TMA_STOREES21_S23_S23_EEEvvEEEEvNT_6ParamsE,"",@"SHT_CUDA_INFO"
	.sectionflags	@""
	.align	4


	//----- nvinfo : EIATTR_CUDA_API_VERSION
	.align		4
        /*0000*/ 	.byte	0x04, 0x37
        /*0002*/ 	.short	(.L_31 - .L_30)
.L_30:
        /*0004*/ 	.word	0x00000082


	//----- nvinfo : EIATTR_KPARAM_INFO
	.align		4
.L_31:
        /*0008*/ 	.byte	0x04, 0x17
        /*000a*/ 	.short	(.L_33 - .L_32)
.L_32:
        /*000c*/ 	.word	0x00000000
        /*0010*/ 	.short	0x0000
        /*0012*/ 	.short	0x0000
        /*0014*/ 	.byte	0x00, 0xf0, 0x01, 0x20


	//----- nvinfo : EIATTR_AT_ENTRY_FRAGMENTS
	.align		4
.L_33:
        /*0018*/ 	.byte	0x04, 0x4f
        /*001a*/ 	.short	(.L_35 - .L_34)


	//   ....[0]....
.L_34:
        /*001c*/ 	.word	0x00000006


	//----- nvinfo : EIATTR_RESERVED_SMEM_USED
	.align		4
.L_35:
        /*0020*/ 	.byte	0x01, 0x41
	.zero		2


	//----- nvinfo : EIATTR_SPARSE_MMA_MASK
	.align		4
        /*0024*/ 	.byte	0x03, 0x50
        /*0026*/ 	.short	0x0000


	//----- nvinfo : EIATTR_TCGEN05_1CTA_USED
	.align		4
        /*0028*/ 	.byte	0x01, 0x51
	.zero		2


	//----- nvinfo : EIATTR_MAXREG_COUNT
	.align		4
        /*002c*/ 	.byte	0x03, 0x1b
        /*002e*/ 	.short	0x00ff


	//----- nvinfo : EIATTR_NUM_BARRIERS
	.align		4
        /*0030*/ 	.byte	0x02, 0x4c
        /*0032*/ 	.byte	0x07
	.zero		1


	//----- nvinfo : EIATTR_EXTERNS
	.align		4
        /*0034*/ 	.byte	0x04, 0x0f
        /*0036*/ 	.short	(.L_37 - .L_36)


	//   ....[0]....
	.align		4
.L_36:
        /*0038*/ 	.word	index@(__assertfail)


	//----- nvinfo : EIATTR_MERCURY_ISA_VERSION
	.align		4
.L_37:
        /*003c*/ 	.byte	0x03, 0x5f
        /*003e*/ 	.short	0x0101


	//----- nvinfo : EIATTR_INT_WARP_WIDE_INSTR_OFFSETS
	.align		4
        /*0040*/ 	.byte	0x04, 0x31
        /*0042*/ 	.short	(.L_39 - .L_38)


	//   ....[0]....
.L_38:
        /*0044*/ 	.word	0x00001de0


	//   ....[1]....
        /*0048*/ 	.word	0x000039e0


	//   ....[2]....
        /*004c*/ 	.word	0x00003a00


	//   ....[3]....
        /*0050*/ 	.word	0x00003a30


	//   ....[4]....
        /*0054*/ 	.word	0x00004440


	//   ....[5]....
        /*0058*/ 	.word	0x00004530


	//----- nvinfo : EIATTR_COOP_GROUP_MASK_REGIDS
	.align		4
.L_39:
        /*005c*/ 	.byte	0x04, 0x29
        /*005e*/ 	.short	(.L_41 - .L_40)


	//   ....[0]....
.L_40:
        /*0060*/ 	.word	0xffffffff


	//   ....[1]....
        /*0064*/ 	.word	0xffffffff


	//   ....[2]....
        /*0068*/ 	.word	0xffffffff


	//   ....[3]....
        /*006c*/ 	.word	0xffffffff


	//   ....[4]....
        /*0070*/ 	.word	0xffffffff


	//   ....[5]....
        /*0074*/ 	.word	0xffffffff


	//   ....[6]....
        /*0078*/ 	.word	0xffffffff


	//   ....[7]....
        /*007c*/ 	.word	0xffffffff


	//   ....[8]....
        /*0080*/ 	.word	0xffffffff


	//   ....[9]....
        /*0084*/ 	.word	0xffffffff


	//   ....[10]....
        /*0088*/ 	.word	0xffffffff


	//   ....[11]....
        /*008c*/ 	.word	0xffffffff


	//   ....[12]....
        /*0090*/ 	.word	0xffffffff


	//----- nvinfo : EIATTR_COOP_GROUP_INSTR_OFFSETS
	.align		4
.L_41:
        /*0094*/ 	.byte	0x04, 0x28
        /*0096*/ 	.short	(.L_43 - .L_42)


	//   ....[0]....
.L_42:
        /*0098*/ 	.word	0x00000090


	//   ....[1]....
        /*009c*/ 	.word	0x000004d0


	//   ....[2]....
        /*00a0*/ 	.word	0x000006a0


	//   ....[3]....
        /*00a4*/ 	.word	0x000007e0


	//   ....[4]....
        /*00a8*/ 	.word	0x000008e0


	//   ....[5]....
        /*00ac*/ 	.word	0x00000a50


	//   ....[6]....
        /*00b0*/ 	.word	0x00000bf0


	//   ....[7]....
        /*00b4*/ 	.word	0x00001cc0


	//   ....[8]....
        /*00b8*/ 	.word	0x00002c50


	//   ....[9]....
        /*00bc*/ 	.word	0x00002e60


	//   ....[10]....
        /*00c0*/ 	.word	0x00002e90


	//   ....[11]....
        /*00c4*/ 	.word	0x000038c0


	//   ....[12]....
        /*00c8*/ 	.word	0x00003af0


	//----- nvinfo : EIATTR_VRC_CTA_INIT_COUNT
	.align		4
.L_43:
        /*00cc*/ 	.byte	0x02, 0x4a
        /*00ce*/ 	.byte	0x80
	.zero		1


	//----- nvinfo : EIATTR_SYSCALL_OFFSETS
	.align		4
        /*00d0*/ 	.byte	0x04, 0x46
        /*00d2*/ 	.short	(.L_45 - .L_44)


	//   ....[0]....
.L_44:
        /*00d4*/ 	.word	0x00004f20


	//   ....[1]....
        /*00d8*/ 	.word	0x00005060


	//   ....[2]....
        /*00dc*/ 	.word	0x00005800


	//----- nvinfo : EIATTR_MBARRIER_INSTR_OFFSETS
	.align		4
.L_45:
        /*00e0*/ 	.byte	0x04, 0x39
        /*00e2*/ 	.short	(.L_47 - .L_46)


	//   ....[0]....
.L_46:
        /*00e4*/ 	.word	0x000005b0
        /*00e8*/ 	.word	0x000000ff
        /*00ec*/ 	.word	0x00000000
        /*00f0*/ 	.short	0x0100
        /*00f2*/ 	.byte	0x05
	.zero		1


	//   ....[1]....
        /*00f4*/ 	.word	0x000005c0
        /*00f8*/ 	.word	0x000000ff
        /*00fc*/ 	.word	0x00000038
        /*0100*/ 	.short	0x0100
        /*0102*/ 	.byte	0x05
	.zero		1


	//   ....[2]....
        /*0104*/ 	.word	0x000005d0
        /*0108*/ 	.word	0x000000ff
        /*010c*/ 	.word	0x00000008
        /*0110*/ 	.short	0x0100
        /*0112*/ 	.byte	0x05
	.zero		1


	//   ....[3]....
        /*0114*/ 	.word	0x000005e0
        /*0118*/ 	.word	0x000000ff
        /*011c*/ 	.word	0x00000040
        /*0120*/ 	.short	0x0100
        /*0122*/ 	.byte	0x05
	.zero		1


	//   ....[4]....
        /*0124*/ 	.word	0x000005f0
        /*0128*/ 	.word	0x000000ff
        /*012c*/ 	.word	0x00000010
        /*0130*/ 	.short	0x0100
        /*0132*/ 	.byte	0x05
	.zero		1


	//   ....[5]....
        /*0134*/ 	.word	0x00000600
        /*0138*/ 	.word	0x000000ff
        /*013c*/ 	.word	0x00000048
        /*0140*/ 	.short	0x0100
        /*0142*/ 	.byte	0x05
	.zero		1


	//   ....[6]....
        /*0144*/ 	.word	0x00000610
        /*0148*/ 	.word	0x000000ff
        /*014c*/ 	.word	0x00000018
        /*0150*/ 	.short	0x0100
        /*0152*/ 	.byte	0x05
	.zero		1


	//   ....[7]....
        /*0154*/ 	.word	0x00000620
        /*0158*/ 	.word	0x000000ff
        /*015c*/ 	.word	0x00000050
        /*0160*/ 	.short	0x0100
        /*0162*/ 	.byte	0x05
	.zero		1


	//   ....[8]....
        /*0164*/ 	.word	0x00000630
        /*0168*/ 	.word	0x000000ff
        /*016c*/ 	.word	0x00000020
        /*0170*/ 	.short	0x0100
        /*0172*/ 	.byte	0x05
	.zero		1


	//   ....[9]....
        /*0174*/ 	.word	0x00000640
        /*0178*/ 	.word	0x000000ff
        /*017c*/ 	.word	0x00000058
        /*0180*/ 	.short	0x0100
        /*0182*/ 	.byte	0x05
	.zero		1


	//   ....[10]....
        /*0184*/ 	.word	0x00000650
        /*0188*/ 	.word	0x000000ff
        /*018c*/ 	.word	0x00000028
        /*0190*/ 	.short	0x0100
        /*0192*/ 	.byte	0x05
	.zero		1


	//   ....[11]....
        /*0194*/ 	.word	0x00000660
        /*0198*/ 	.word	0x000000ff
        /*019c*/ 	.word	0x00000060
        /*01a0*/ 	.short	0x0100
        /*01a2*/ 	.byte	0x05
	.zero		1


	//   ....[12]....
        /*01a4*/ 	.word	0x00000670
        /*01a8*/ 	.word	0x000000ff
        /*01ac*/ 	.word	0x00000030
        /*01b0*/ 	.short	0x0100
        /*01b2*/ 	.byte	0x05
	.zero		1


	//   ....[13]....
        /*01b4*/ 	.word	0x00000680
        /*01b8*/ 	.word	0x000000ff
        /*01bc*/ 	.word	0x00000068
        /*01c0*/ 	.short	0x0100
        /*01c2*/ 	.byte	0x05
	.zero		1


	//   ....[14]....
        /*01c4*/ 	.word	0x000007b0
        /*01c8*/ 	.word	0x000000ff
        /*01cc*/ 	.word	0x00000070
        /*01d0*/ 	.short	0x0100
        /*01d2*/ 	.byte	0x06
	.zero		1


	//   ....[15]....
        /*01d4*/ 	.word	0x000007c0
        /*01d8*/ 	.word	0x000000ff
        /*01dc*/ 	.word	0x00000078
        /*01e0*/ 	.short	0x0100
        /*01e2*/ 	.byte	0x06
	.zero		1


	//   ....[16]....
        /*01e4*/ 	.word	0x000008b0
        /*01e8*/ 	.word	0x000000ff
        /*01ec*/ 	.word	0x00000080
        /*01f0*/ 	.short	0x0100
        /*01f2*/ 	.byte	0x05
	.zero		1


	//   ....[17]....
        /*01f4*/ 	.word	0x000008c0
        /*01f8*/ 	.word	0x000000ff
        /*01fc*/ 	.word	0x00000088
        /*0200*/ 	.short	0x0100
        /*0202*/ 	.byte	0x05
	.zero		1


	//   ....[18]....
        /*0204*/ 	.word	0x00000a00
        /*0208*/ 	.word	0x000000ff
        /*020c*/ 	.word	0x00000090
        /*0210*/ 	.short	0x0100
        /*0212*/ 	.byte	0x05
	.zero		1


	//   ....[19]....
        /*0214*/ 	.word	0x00000a10
        /*0218*/ 	.word	0x000000ff
        /*021c*/ 	.word	0x000000a0
        /*0220*/ 	.short	0x0100
        /*0222*/ 	.byte	0x05
	.zero		1


	//   ....[20]....
        /*0224*/ 	.word	0x00000a20
        /*0228*/ 	.word	0x000000ff
        /*022c*/ 	.word	0x00000098
        /*0230*/ 	.short	0x0100
        /*0232*/ 	.byte	0x05
	.zero		1


	//   ....[21]....
        /*0234*/ 	.word	0x00000a30
        /*0238*/ 	.word	0x000000ff
        /*023c*/ 	.word	0x000000a8
        /*0240*/ 	.short	0x0100
        /*0242*/ 	.byte	0x05
	.zero		1


	//   ....[22]....
        /*0244*/ 	.word	0x00000b60
        /*0248*/ 	.word	0x000000ff
        /*024c*/ 	.word	0x000000b0
        /*0250*/ 	.short	0x0100
        /*0252*/ 	.byte	0x06
	.zero		1


	//   ....[23]....
        /*0254*/ 	.word	0x00000b70
        /*0258*/ 	.word	0x000000ff
        /*025c*/ 	.word	0x000000d0
        /*0260*/ 	.short	0x0100
        /*0262*/ 	.byte	0x06
	.zero		1


	//   ....[24]....
        /*0264*/ 	.word	0x00000b80
        /*0268*/ 	.word	0x000000ff
        /*026c*/ 	.word	0x000000b8
        /*0270*/ 	.short	0x0100
        /*0272*/ 	.byte	0x06
	.zero		1


	//   ....[25]....
        /*0274*/ 	.word	0x00000b90
        /*0278*/ 	.word	0x000000ff
        /*027c*/ 	.word	0x000000d8
        /*0280*/ 	.short	0x0100
        /*0282*/ 	.byte	0x06
	.zero		1


	//   ....[26]....
        /*0284*/ 	.word	0x00000ba0
        /*0288*/ 	.word	0x000000ff
        /*028c*/ 	.word	0x000000c0
        /*0290*/ 	.short	0x0100
        /*0292*/ 	.byte	0x06
	.zero		1


	//   ....[27]....
        /*0294*/ 	.word	0x00000bb0
        /*0298*/ 	.word	0x000000ff
        /*029c*/ 	.word	0x000000e0
        /*02a0*/ 	.short	0x0100
        /*02a2*/ 	.byte	0x06
	.zero		1


	//   ....[28]....
        /*02a4*/ 	.word	0x00000bc0
        /*02a8*/ 	.word	0x000000ff
        /*02ac*/ 	.word	0x000000c8
        /*02b0*/ 	.short	0x0100
        /*02b2*/ 	.byte	0x06
	.zero		1


	//   ....[29]....
        /*02b4*/ 	.word	0x00000bd0
        /*02b8*/ 	.word	0x000000ff
        /*02bc*/ 	.word	0x000000e8
        /*02c0*/ 	.short	0x0100
        /*02c2*/ 	.byte	0x06
	.zero		1


	//   ....[30]....
        /*02c4*/ 	.word	0x00000cc0
        /*02c8*/ 	.word	0x000000ff
        /*02cc*/ 	.word	0x000000f0
        /*02d0*/ 	.short	0x0100
        /*02d2*/ 	.byte	0x05
	.zero		1


	//   ....[31]....
        /*02d4*/ 	.word	0x00000cd0
        /*02d8*/ 	.word	0x000000ff
        /*02dc*/ 	.word	0x00000100
        /*02e0*/ 	.short	0x0100
        /*02e2*/ 	.byte	0x05
	.zero		1


	//   ....[32]....
        /*02e4*/ 	.word	0x00000ce0
        /*02e8*/ 	.word	0x000000ff
        /*02ec*/ 	.word	0x000000f8
        /*02f0*/ 	.short	0x0100
        /*02f2*/ 	.byte	0x05
	.zero		1


	//   ....[33]....
        /*02f4*/ 	.word	0x00000cf0
        /*02f8*/ 	.word	0x000000ff
        /*02fc*/ 	.word	0x00000108
        /*0300*/ 	.short	0x0100
        /*0302*/ 	.byte	0x05
	.zero		1


	//   ....[34]....
        /*0304*/ 	.word	0x000015c0
        /*0308*/ 	.word	0x00000003
        /*030c*/ 	.word	0x00000100
        /*0310*/ 	.short	0x010a
        /*0312*/ 	.byte	0xff
	.zero		1


	//   ....[35]....
        /*0314*/ 	.word	0x000015f0
        /*0318*/ 	.word	0x00000003
        /*031c*/ 	.word	0x000000f0
        /*0320*/ 	.short	0x0101
        /*0322*/ 	.byte	0xff
	.zero		1


	//   ....[36]....
        /*0324*/ 	.word	0x000016c0
        /*0328*/ 	.word	0x000000ff
        /*032c*/ 	.word	0x00000038
        /*0330*/ 	.short	0x010a
        /*0332*/ 	.byte	0x08
	.zero		1


	//   ....[37]....
        /*0334*/ 	.word	0x00001760
        /*0338*/ 	.word	0x000000ff
        /*033c*/ 	.word	0x00000038
        /*0340*/ 	.short	0x010a
        /*0342*/ 	.byte	0x21
	.zero		1


	//   ....[38]....
        /*0344*/ 	.word	0x000018b0
        /*0348*/ 	.word	0x000000ff
        /*034c*/ 	.word	0x00000038
        /*0350*/ 	.short	0x010a
        /*0352*/ 	.byte	0x08
	.zero		1


	//   ....[39]....
        /*0354*/ 	.word	0x000019c0
        /*0358*/ 	.word	0x000000ff
        /*035c*/ 	.word	0x00000088
        /*0360*/ 	.short	0x0101
        /*0362*/ 	.byte	0x04
	.zero		1


	//   ....[40]....
        /*0364*/ 	.word	0x000019e0
        /*0368*/ 	.word	0x000000ff
        /*036c*/ 	.word	0x00000038
        /*0370*/ 	.short	0x010a
        /*0372*/ 	.byte	0x08
	.zero		1


	//   ....[41]....
        /*0374*/ 	.word	0x00001a60
        /*0378*/ 	.word	0x000000ff
        /*037c*/ 	.word	0x00000038
        /*0380*/ 	.short	0x010a
        /*0382*/ 	.byte	0x11
	.zero		1


	//   ....[42]....
        /*0384*/ 	.word	0x00001bb0
        /*0388*/ 	.word	0x000000ff
        /*038c*/ 	.word	0x00000038
        /*0390*/ 	.short	0x010a
        /*0392*/ 	.byte	0x08
	.zero		1


	//   ....[43]....
        /*0394*/ 	.word	0x00001cf0
        /*0398*/ 	.word	0x00000002
        /*039c*/ 	.word	0x00000090
        /*03a0*/ 	.short	0x010a
        /*03a2*/ 	.byte	0xff
	.zero		1


	//   ....[44]....
        /*03a4*/ 	.word	0x00001db0
        /*03a8*/ 	.word	0x00000002
        /*03ac*/ 	.word	0x00000000
        /*03b0*/ 	.short	0x0101
        /*03b2*/ 	.byte	0xff
	.zero		1


	//   ....[45]....
        /*03b4*/ 	.word	0x00002310
        /*03b8*/ 	.word	0x000000ff
        /*03bc*/ 	.word	0x00000000
        /*03c0*/ 	.short	0x010a
        /*03c2*/ 	.byte	0x05
	.zero		1


	//   ....[46]....
        /*03c4*/ 	.word	0x000023a0
        /*03c8*/ 	.word	0x000000ff
        /*03cc*/ 	.word	0x00000000
        /*03d0*/ 	.short	0x010a
        /*03d2*/ 	.byte	0x05
	.zero		1


	//   ....[47]....
        /*03d4*/ 	.word	0x00002430
        /*03d8*/ 	.word	0x000000ff
        /*03dc*/ 	.word	0x00000000
        /*03e0*/ 	.short	0x010a
        /*03e2*/ 	.byte	0x05
	.zero		1


	//   ....[48]....
        /*03e4*/ 	.word	0x000024c0
        /*03e8*/ 	.word	0x000000ff
        /*03ec*/ 	.word	0x00000000
        /*03f0*/ 	.short	0x010a
        /*03f2*/ 	.byte	0x05
	.zero		1


	//   ....[49]....
        /*03f4*/ 	.word	0x00002550
        /*03f8*/ 	.word	0x000000ff
        /*03fc*/ 	.word	0x00000000
        /*0400*/ 	.short	0x010a
        /*0402*/ 	.byte	0x05
	.zero		1


	//   ....[50]....
        /*0404*/ 	.word	0x000025e0
        /*0408*/ 	.word	0x000000ff
        /*040c*/ 	.word	0x00000000
        /*0410*/ 	.short	0x010a
        /*0412*/ 	.byte	0x05
	.zero		1


	//   ....[51]....
        /*0414*/ 	.word	0x00002680
        /*0418*/ 	.word	0x00000000
        /*041c*/ 	.word	0x00000000
        /*0420*/ 	.short	0x010a
        /*0422*/ 	.byte	0xff
	.zero		1


	//   ....[52]....
        /*0424*/ 	.word	0x000027a0
        /*0428*/ 	.word	0x00000000
        /*042c*/ 	.word	0x000000f0
        /*0430*/ 	.short	0x010a
        /*0432*/ 	.byte	0xff
	.zero		1


	//   ....[53]....
        /*0434*/ 	.word	0x00002800
        /*0438*/ 	.word	0x00000004
        /*043c*/ 	.word	0x00000000
        /*0440*/ 	.short	0x0101
        /*0442*/ 	.byte	0xff
	.zero		1


	//   ....[54]....
        /*0444*/ 	.word	0x00002820
        /*0448*/ 	.word	0x000000ff
        /*044c*/ 	.word	0x000000a0
        /*0450*/ 	.short	0x010a
        /*0452*/ 	.byte	0x05
	.zero		1


	//   ....[55]....
        /*0454*/ 	.word	0x00002940
        /*0458*/ 	.word	0x00000000
        /*045c*/ 	.word	0x00000090
        /*0460*/ 	.short	0x010a
        /*0462*/ 	.byte	0xff
	.zero		1


	//   ....[56]....
        /*0464*/ 	.word	0x00002a50
        /*0468*/ 	.word	0x00000000
        /*046c*/ 	.word	0x00000000
        /*0470*/ 	.short	0x0101
        /*0472*/ 	.byte	0xff
	.zero		1


	//   ....[57]....
        /*0474*/ 	.word	0x00002ae0
        /*0478*/ 	.word	0x000000ff
        /*047c*/ 	.word	0x000000a0
        /*0480*/ 	.short	0x0106
        /*0482*/ 	.byte	0x05
	.zero		1


	//   ....[58]....
        /*0484*/ 	.word	0x00002b00
        /*0488*/ 	.word	0x000000ff
        /*048c*/ 	.word	0x000000a0
        /*0490*/ 	.short	0x010a
        /*0492*/ 	.byte	0x05
	.zero		1


	//   ....[59]....
        /*0494*/ 	.word	0x00002b90
        /*0498*/ 	.word	0x000000ff
        /*049c*/ 	.word	0x000000a0
        /*04a0*/ 	.short	0x0106
        /*04a2*/ 	.byte	0x04
	.zero		1


	//   ....[60]....
        /*04a4*/ 	.word	0x00002bd0
        /*04a8*/ 	.word	0x00000000
        /*04ac*/ 	.word	0x000000a0
        /*04b0*/ 	.short	0x010a
        /*04b2*/ 	.byte	0xff
	.zero		1


	//   ....[61]....
        /*04b4*/ 	.word	0x00003110
        /*04b8*/ 	.word	0x00000000
        /*04bc*/ 	.word	0x00000090
        /*04c0*/ 	.short	0x010a
        /*04c2*/ 	.byte	0xff
	.zero		1


	//   ....[62]....
        /*04c4*/ 	.word	0x00003220
        /*04c8*/ 	.word	0x00000003
        /*04cc*/ 	.word	0x00000000
        /*04d0*/ 	.short	0x0101
        /*04d2*/ 	.byte	0xff
	.zero		1


	//   ....[63]....
        /*04d4*/ 	.word	0x00003230
        /*04d8*/ 	.word	0x000000ff
        /*04dc*/ 	.word	0x00000000
        /*04e0*/ 	.short	0x010a
        /*04e2*/ 	.byte	0x06
	.zero		1


	//   ....[64]....
        /*04e4*/ 	.word	0x00003250
        /*04e8*/ 	.word	0x000000ff
        /*04ec*/ 	.word	0x000000d0
        /*04f0*/ 	.short	0x010a
        /*04f2*/ 	.byte	0x07
	.zero		1


	//   ....[65]....
        /*04f4*/ 	.word	0x00003320
        /*04f8*/ 	.word	0x000000ff
        /*04fc*/ 	.word	0x00000000
        /*0500*/ 	.short	0x010a
        /*0502*/ 	.byte	0x06
	.zero		1


	//   ....[66]....
        /*0504*/ 	.word	0x00003450
        /*0508*/ 	.word	0x000000ff
        /*050c*/ 	.word	0x00000000
        /*0510*/ 	.short	0x010a
        /*0512*/ 	.byte	0x1a
	.zero		1


	//   ....[67]....
        /*0514*/ 	.word	0x000036f0
        /*0518*/ 	.word	0x000000ff
        /*051c*/ 	.word	0x00000000
        /*0520*/ 	.short	0x010a
        /*0522*/ 	.byte	0x06
	.zero		1


	//   ....[68]....
        /*0524*/ 	.word	0x00003780
        /*0528*/ 	.word	0x000000ff
        /*052c*/ 	.word	0x00000000
        /*0530*/ 	.short	0x010a
        /*0532*/ 	.byte	0x06
	.zero		1


	//   ....[69]....
        /*0534*/ 	.word	0x00003810
        /*0538*/ 	.word	0x000000ff
        /*053c*/ 	.word	0x00000000
        /*0540*/ 	.short	0x010a
        /*0542*/ 	.byte	0x06
	.zero		1


	//   ....[70]....
        /*0544*/ 	.word	0x000038a0
        /*0548*/ 	.word	0x000000ff
        /*054c*/ 	.word	0x00000000
        /*0550*/ 	.short	0x010a
        /*0552*/ 	.byte	0x07
	.zero		1


	//   ....[71]....
        /*0554*/ 	.word	0x00003ce0
        /*0558*/ 	.word	0x00000000
        /*055c*/ 	.word	0x00000090
        /*0560*/ 	.short	0x010a
        /*0562*/ 	.byte	0xff
	.zero		1


	//   ....[72]....
        /*0564*/ 	.word	0x00003dd0
        /*0568*/ 	.word	0x00000000
        /*056c*/ 	.word	0x00000000
        /*0570*/ 	.short	0x0101
        /*0572*/ 	.byte	0xff
	.zero		1


	//   ....[73]....
        /*0574*/ 	.word	0x000040f0
        /*0578*/ 	.word	0x000000ff
        /*057c*/ 	.word	0x00000088
        /*0580*/ 	.short	0x010a
        /*0582*/ 	.byte	0x06
	.zero		1


	//   ....[74]....
        /*0584*/ 	.word	0x00004270
        /*0588*/ 	.word	0x000000ff
        /*058c*/ 	.word	0x00000078
        /*0590*/ 	.short	0x010a
        /*0592*/ 	.byte	0x06
	.zero		1


	//   ....[75]....
        /*0594*/ 	.word	0x000045a0
        /*0598*/ 	.word	0x000000ff
        /*059c*/ 	.word	0x00000070
        /*05a0*/ 	.short	0x010b
        /*05a2*/ 	.byte	0x06
	.zero		1


	//   ....[76]....
        /*05a4*/ 	.word	0x000045c0
        /*05a8*/ 	.word	0x000000ff
        /*05ac*/ 	.word	0x00000000
        /*05b0*/ 	.short	0x0101
        /*05b2*/ 	.byte	0x25
	.zero		1


	//   ....[77]....
        /*05b4*/ 	.word	0x00004600
        /*05b8*/ 	.word	0x00000000
        /*05bc*/ 	.word	0x00000078
        /*05c0*/ 	.short	0x010a
        /*05c2*/ 	.byte	0xff
	.zero		1


	//   ....[78]....
        /*05c4*/ 	.word	0x00004930
        /*05c8*/ 	.word	0x00000000
        /*05cc*/ 	.word	0x00000090
        /*05d0*/ 	.short	0x010a
        /*05d2*/ 	.byte	0xff
	.zero		1


	//   ....[79]....
        /*05d4*/ 	.word	0x00004a40
        /*05d8*/ 	.word	0x00000000
        /*05dc*/ 	.word	0x00000000
        /*05e0*/ 	.short	0x0101
        /*05e2*/ 	.byte	0xff
	.zero		1


	//   ....[80]....
        /*05e4*/ 	.word	0x000053e0
        /*05e8*/ 	.word	0x000000ff
        /*05ec*/ 	.word	0x00000070
        /*05f0*/ 	.short	0x010a
        /*05f2*/ 	.byte	0x2b
	.zero		1


	//   ....[81]....
        /*05f4*/ 	.word	0x000053f0
        /*05f8*/ 	.word	0x0000009c
        /*05fc*/ 	.word	0x000000b0
        /*0600*/ 	.short	0x010a
        /*0602*/ 	.byte	0xff
	.zero		1


	//   ....[82]....
        /*0604*/ 	.word	0x00005580
        /*0608*/ 	.word	0x000000ff
        /*060c*/ 	.word	0x00000070
        /*0610*/ 	.short	0x010a
        /*0612*/ 	.byte	0x2b
	.zero		1


	//   ....[83]....
        /*0614*/ 	.word	0x00005680
        /*0618*/ 	.word	0x000000ff
        /*061c*/ 	.word	0x00000000
        /*0620*/ 	.short	0x0101
        /*0622*/ 	.byte	0x04
	.zero		1


	//   ....[84]....
        /*0624*/ 	.word	0x000056e0
        /*0628*/ 	.word	0x0000009c
        /*062c*/ 	.word	0x000000b0
        /*0630*/ 	.short	0x010a
        /*0632*/ 	.byte	0xff
	.zero		1


	//   ....[85]....
        /*0634*/ 	.word	0x00005aa0
        /*0638*/ 	.word	0x000000ff
        /*063c*/ 	.word	0x00000000
        /*0640*/ 	.short	0x0101
        /*0642*/ 	.byte	0x05
	.zero		1


	//   ....[86]....
        /*0644*/ 	.word	0x00006b50
        /*0648*/ 	.word	0x00000003
        /*064c*/ 	.word	0x00000100
        /*0650*/ 	.short	0x010a
        /*0652*/ 	.byte	0xff
	.zero		1


	//   ....[87]....
        /*0654*/ 	.word	0x00006bb0
        /*0658*/ 	.word	0x00000002
        /*065c*/ 	.word	0x00000038
        /*0660*/ 	.short	0x010a
        /*0662*/ 	.byte	0xff
	.zero		1


	//   ....[88]....
        /*0664*/ 	.word	0x00006c10
        /*0668*/ 	.word	0x00000002
        /*066c*/ 	.word	0x00000038
        /*0670*/ 	.short	0x010a
        /*0672*/ 	.byte	0xff
	.zero		1


	//   ....[89]....
        /*0674*/ 	.word	0x00006c60
        /*0678*/ 	.word	0x00000002
        /*067c*/ 	.word	0x00000090
        /*0680*/ 	.short	0x010a
        /*0682*/ 	.byte	0xff
	.zero		1


	//   ....[90]....
        /*0684*/ 	.word	0x00006cc0
        /*0688*/ 	.word	0x00000000
        /*068c*/ 	.word	0x00000000
        /*0690*/ 	.short	0x010a
        /*0692*/ 	.byte	0xff
	.zero		1


	//   ....[91]....
        /*0694*/ 	.word	0x00006d20
        /*0698*/ 	.word	0x00000000
        /*069c*/ 	.word	0x00000000
        /*06a0*/ 	.short	0x010a
        /*06a2*/ 	.byte	0xff
	.zero		1


	//   ....[92]....
        /*06a4*/ 	.word	0x00006d80
        /*06a8*/ 	.word	0x00000000
        /*06ac*/ 	.word	0x00000000
        /*06b0*/ 	.short	0x010a
        /*06b2*/ 	.byte	0xff
	.zero		1


	//   ....[93]....
        /*06b4*/ 	.word	0x00006de0
        /*06b8*/ 	.word	0x00000000
        /*06bc*/ 	.word	0x00000000
        /*06c0*/ 	.short	0x010a
        /*06c2*/ 	.byte	0xff
	.zero		1


	//   ....[94]....
        /*06c4*/ 	.word	0x00006e40
        /*06c8*/ 	.word	0x00000000
        /*06cc*/ 	.word	0x00000000
        /*06d0*/ 	.short	0x010a
        /*06d2*/ 	.byte	0xff
	.zero		1


	//   ....[95]....
        /*06d4*/ 	.word	0x00006ea0
        /*06d8*/ 	.word	0x00000000
        /*06dc*/ 	.word	0x00000000
        /*06e0*/ 	.short	0x010a
        /*06e2*/ 	.byte	0xff
	.zero		1


	//   ....[96]....
        /*06e4*/ 	.word	0x00006ef0
        /*06e8*/ 	.word	0x00000000
        /*06ec*/ 	.word	0x000000f0
        /*06f0*/ 	.short	0x010a
        /*06f2*/ 	.byte	0xff
	.zero		1


	//   ....[97]....
        /*06f4*/ 	.word	0x00006f50
        /*06f8*/ 	.word	0x00000000
        /*06fc*/ 	.word	0x000000a0
        /*0700*/ 	.short	0x010a
        /*0702*/ 	.byte	0xff
	.zero		1


	//   ....[98]....
        /*0704*/ 	.word	0x00006fa0
        /*0708*/ 	.word	0x00000000
        /*070c*/ 	.word	0x00000090
        /*0710*/ 	.short	0x010a
        /*0712*/ 	.byte	0xff
	.zero		1


	//   ....[99]....
        /*0714*/ 	.word	0x00007000
        /*0718*/ 	.word	0x00000000
        /*071c*/ 	.word	0x000000a0
        /*0720*/ 	.short	0x010a
        /*0722*/ 	.byte	0xff
	.zero		1


	//   ....[100]....
        /*0724*/ 	.word	0x00007050
        /*0728*/ 	.word	0x00000000
        /*072c*/ 	.word	0x00000090
        /*0730*/ 	.short	0x010a
        /*0732*/ 	.byte	0xff
	.zero		1


	//   ....[101]....
        /*0734*/ 	.word	0x000070b0
        /*0738*/ 	.word	0x00000003
        /*073c*/ 	.word	0x000000d0
        /*0740*/ 	.short	0x010a
        /*0742*/ 	.byte	0xff
	.zero		1


	//   ....[102]....
        /*0744*/ 	.word	0x00007110
        /*0748*/ 	.word	0x00000000
        /*074c*/ 	.word	0x00000000
        /*0750*/ 	.short	0x010a
        /*0752*/ 	.byte	0xff
	.zero		1


	//   ....[103]....
        /*0754*/ 	.word	0x00007170
        /*0758*/ 	.word	0x00000000
        /*075c*/ 	.word	0x00000000
        /*0760*/ 	.short	0x010a
        /*0762*/ 	.byte	0xff
	.zero		1


	//   ....[104]....
        /*0764*/ 	.word	0x000071d0
        /*0768*/ 	.word	0x00000000
        /*076c*/ 	.word	0x00000000
        /*0770*/ 	.short	0x010a
        /*0772*/ 	.byte	0xff
	.zero		1


	//   ....[105]....
        /*0774*/ 	.word	0x00007230
        /*0778*/ 	.word	0x00000000
        /*077c*/ 	.word	0x00000000
        /*0780*/ 	.short	0x010a
        /*0782*/ 	.byte	0xff
	.zero		1


	//   ....[106]....
        /*0784*/ 	.word	0x00007290
        /*0788*/ 	.word	0x00000000
        /*078c*/ 	.word	0x00000000
        /*0790*/ 	.short	0x010a
        /*0792*/ 	.byte	0xff
	.zero		1


	//   ....[107]....
        /*0794*/ 	.word	0x000072e0
        /*0798*/ 	.word	0x00000000
        /*079c*/ 	.word	0x00000090
        /*07a0*/ 	.short	0x010a
        /*07a2*/ 	.byte	0xff
	.zero		1


	//   ....[108]....
        /*07a4*/ 	.word	0x00007340
        /*07a8*/ 	.word	0x00000000
        /*07ac*/ 	.word	0x00000088
        /*07b0*/ 	.short	0x010a
        /*07b2*/ 	.byte	0xff
	.zero		1


	//   ....[109]....
        /*07b4*/ 	.word	0x000073a0
        /*07b8*/ 	.word	0x00000003
        /*07bc*/ 	.word	0x00000078
        /*07c0*/ 	.short	0x010a
        /*07c2*/ 	.byte	0xff
	.zero		1


	//   ....[110]....
        /*07c4*/ 	.word	0x000073f0
        /*07c8*/ 	.word	0x00000000
        /*07cc*/ 	.word	0x00000090
        /*07d0*/ 	.short	0x010a
        /*07d2*/ 	.byte	0xff
	.zero		1


	//   ....[111]....
        /*07d4*/ 	.word	0x00007450
        /*07d8*/ 	.word	0x00000000
        /*07dc*/ 	.word	0x00000070
        /*07e0*/ 	.short	0x010a
        /*07e2*/ 	.byte	0xff
	.zero		1


	//   ....[112]....
        /*07e4*/ 	.word	0x000074a0
        /*07e8*/ 	.word	0x0000009c
        /*07ec*/ 	.word	0x000000b0
        /*07f0*/ 	.short	0x010a
        /*07f2*/ 	.byte	0xff
	.zero		1


	//----- nvinfo : EIATTR_NUM_MBARRIERS
	.align		4
.L_47:
        /*07f4*/ 	.byte	0x03, 0x38
        /*07f6*/ 	.short	0x0022


	//----- nvinfo : EIATTR_EXIT_INSTR_OFFSETS
	.align		4
        /*07f8*/ 	.byte	0x04, 0x1c
        /*07fa*/ 	.short	(.L_49 - .L_48)


	//   ....[0]....
.L_48:
        /*07fc*/ 	.word	0x000026b0


	//   ....[1]....
        /*0800*/ 	.word	0x00002ba0


	//   ....[2]....
        /*0804*/ 	.word	0x00002c00


	//   ....[3]....
        /*0808*/ 	.word	0x00003b00


	//   ....[4]....
        /*080c*/ 	.word	0x00004630


	//   ....[5]....
        /*0810*/ 	.word	0x00004670


	//   ....[6]....
        /*0814*/ 	.word	0x00006b40


	//----- nvinfo : EIATTR_MAX_THREADS
	.align		4
.L_49:
        /*0818*/ 	.byte	0x04, 0x05
        /*081a*/ 	.short	(.L_51 - .L_50)
.L_50:
        /*081c*/ 	.word	0x00000100
        /*0820*/ 	.word	0x00000001
        /*0824*/ 	.word	0x00000001


	//----- nvinfo : EIATTR_CRS_STACK_SIZE
	.align		4
.L_51:
        /*0828*/ 	.byte	0x04, 0x1e
        /*082a*/ 	.short	(.L_53 - .L_52)
.L_52:
        /*082c*/ 	.word	0x00000000


	//----- nvinfo : EIATTR_CBANK_PARAM_SIZE
	.align		4
.L_53:
        /*0830*/ 	.byte	0x03, 0x19
        /*0832*/ 	.short	0x0800


	//----- nvinfo : EIATTR_PARAM_CBANK
	.align		4
        /*0834*/ 	.byte	0x04, 0x0a
        /*0836*/ 	.short	(.L_55 - .L_54)
	.align		4
.L_54:
        /*0838*/ 	.word	index@(.nv.constant0._ZN7cutlass13device_kernelINS_4gemm6kernel13GemmUniversalIN4cute5tupleIJiiiiEEENS1_10collective13CollectiveMmaINS1_35MainloopSm100TmaUmmaWarpSpecializedILi7ELi2ELi4ENS5_IJNS4_1CILi1EEESB_SB_EEEEENS5_IJNSA_ILi128EEENSA_ILi64EEESE_EEENS_12float_e5m2_tENS5_IJlSB_lEEESH_SI_NS4_8TiledMMAINS4_8MMA_AtomIJNS4_10MMA_TraitsINS4_19SM100_MMA_F8F6F4_SSEJSH_SH_fSE_SF_NS4_17integral_constantINS4_4UMMA5MajorELSP_0EEESQ_NSN_INSO_7ScaleInELSR_0EEESS_EEEEEENS4_6LayoutISC_NS5_IJNSA_ILi0EEESW_SW_EEEEENS5_IJNS4_10UnderscoreESZ_SZ_EEEEENS4_13SM90_TMA_LOADENS4_14ComposedLayoutINS4_7SwizzleILi3ELi4ELi3EEENS4_18smem_ptr_flag_bitsILi8EEENSV_INS5_IJNSA_ILi8EEESE_EEENS5_IJSE_SB_EEEEEEEvNS4_8identityES12_S1C_vS1D_EENS_8epilogue10collective18CollectiveEpilogueINS1F_23Sm100TmaWarpSpecializedILi1ELi1ELi64ELb0ELb0EEEJSG_NS5_IJNSV_ISE_SB_EENSV_ISF_SB_EEEEESH_SI_SH_SI_NS1F_6fusion15FusionCallbacksIS1J_NS1N_17LinearCombinationISH_fSH_fLNS_15FloatRoundStyleE2EEESG_S1M_JEEENS4_5SM1004TMEM4LOAD26SM100_TMEM_LOAD_32dp32b64xES12_NS13_INS14_ILi2ELi4ELi3EEES17_NSV_INS5_IJS18_SF_EEENS5_IJSF_SB_EEEEEEENS4_39AutoVectorizingCopyWithAssumedAlignmentILi128EEENS4_14SM90_TMA_STOREES21_S23_S23_EEEvvEEEEvNT_6ParamsE)
        /*083c*/ 	.short	0x0380
        /*083e*/ 	.short	0x0800


	//----- nvinfo : EIATTR_SW_WAR
	.align		4
.L_55:
        /*0840*/ 	.byte	0x04, 0x36
        /*0842*/ 	.short	(.L_57 - .L_56)
.L_56:
        /*0844*/ 	.word	0x00000008
.L_57:


//--------------------- .nv.callgraph             --------------------------
	.section	.nv.callgraph,"",@"SHT_CUDA_CALLGRAPH"
	.align	4
	.sectionentsize	8
	.align		4
        /*0000*/ 	.word	0x00000000
	.align		4
        /*0004*/ 	.word	0xffffffff
	.align		4
        /*0008*/ 	.word	index@(_ZN7cutlass13device_kernelINS_4gemm6kernel13GemmUniversalIN4cute5tupleIJiiiiEEENS1_10collective13CollectiveMmaINS1_35MainloopSm100TmaUmmaWarpSpecializedILi7ELi2ELi4ENS5_IJNS4_1CILi1EEESB_SB_EEEEENS5_IJNSA_ILi128EEENSA_ILi64EEESE_EEENS_12float_e5m2_tENS5_IJlSB_lEEESH_SI_NS4_8TiledMMAINS4_8MMA_AtomIJNS4_10MMA_TraitsINS4_19SM100_MMA_F8F6F4_SSEJSH_SH_fSE_SF_NS4_17integral_constantINS4_4UMMA5MajorELSP_0EEESQ_NSN_INSO_7ScaleInELSR_0EEESS_EEEEEENS4_6LayoutISC_NS5_IJNSA_ILi0EEESW_SW_EEEEENS5_IJNS4_10UnderscoreESZ_SZ_EEEEENS4_13SM90_TMA_LOADENS4_14ComposedLayoutINS4_7SwizzleILi3ELi4ELi3EEENS4_18smem_ptr_flag_bitsILi8EEENSV_INS5_IJNSA_ILi8EEESE_EEENS5_IJSE_SB_EEEEEEEvNS4_8identityES12_S1C_vS1D_EENS_8epilogue10collective18CollectiveEpilogueINS1F_23Sm100TmaWarpSpecializedILi1ELi1ELi64ELb0ELb0EEEJSG_NS5_IJNSV_ISE_SB_EENSV_ISF_SB_EEEEESH_SI_SH_SI_NS1F_6fusion15FusionCallbacksIS1J_NS1N_17LinearCombinationISH_fSH_fLNS_15FloatRoundStyleE2EEESG_S1M_JEEENS4_5SM1004TMEM4LOAD26SM100_TMEM_LOAD_32dp32b64xES12_NS13_INS14_ILi2ELi4ELi3EEES17_NSV_INS5_IJS18_SF_EEENS5_IJSF_SB_EEEEEEENS4_39AutoVectorizingCopyWithAssumedAlignmentILi128EEENS4_14SM90_TMA_STOREES21_S23_S23_EEEvvEEEEvNT_6ParamsE)
	.align		4
        /*000c*/ 	.word	index@(__assertfail)
	.align		4
        /*0010*/ 	.word	0x00000000
	.align		4
        /*0014*/ 	.word	0xfffffffe
	.align		4
        /*0018*/ 	.word	0x00000000
	.align		4
        /*001c*/ 	.word	0xfffffffd
	.align		4
        /*0020*/ 	.word	0x00000000
	.align		4
        /*0024*/ 	.word	0xfffffffc


//--------------------- .nv.constant4             --------------------------
	.section	.nv.constant4,"a",@progbits
	.align	8
	.align		8
.nv.constant4:
        /*0000*/ 	.dword	__assertfail
	.align		8
        /*0008*/ 	.dword	__unnamed_1
	.align		8
        /*0010*/ 	.dword	__unnamed_2
	.align		8
        /*0018*/ 	.dword	_ZN40_INTERNAL_c271bfbe_4_k_cu_6ff013c6_336284cuda3std3__45__cpo5beginE
	.align		8
        /*0020*/ 	.dword	_ZN40_INTERNAL_c271bfbe_4_k_cu_6ff013c6_336284cuda3std3__45__cpo3endE
	.align		8
        /*0028*/ 	.dword	_ZN40_INTERNAL_c271bfbe_4_k_cu_6ff013c6_336284cuda3std3__45__cpo6cbeginE
	.align		8
        /*0030*/ 	.dword	_ZN40_INTERNAL_c271bfbe_4_k_cu_6ff013c6_336284cuda3std3__45__cpo4cendE
	.align		8
        /*0038*/ 	.dword	_ZN40_INTERNAL_c271bfbe_4_k_cu_6ff013c6_336284cuda3std3__442_GLOBAL__N__c271bfbe_4_k_cu_6ff013c6_336286ignoreE
	.align		8
        /*0040*/ 	.dword	_ZN40_INTERNAL_c271bfbe_4_k_cu_6ff013c6_336284cuda3std3__419piecewise_constructE
	.align		8
        /*0048*/ 	.dword	_ZN40_INTERNAL_c271bfbe_4_k_cu_6ff013c6_336284cuda3std3__48in_placeE
	.align		8
        /*0050*/ 	.dword	_ZN40_INTERNAL_c271bfbe_4_k_cu_6ff013c6_336284cuda3std6ranges3__45__cpo4swapE
	.align		8
        /*0058*/ 	.dword	_ZN40_INTERNAL_c271bfbe_4_k_cu_6ff013c6_336284cuda3std6ranges3__45__cpo9iter_moveE
	.align		8
        /*0060*/ 	.dword	_ZN40_INTERNAL_c271bfbe_4_k_cu_6ff013c6_336284cute7productE
	.align		8
        /*0068*/ 	.dword	_ZN40_INTERNAL_c271bfbe_4_k_cu_6ff013c6_336284cute1_E
	.align		8
        /*0070*/ 	.dword	$str$25
	.align		8
        /*0078*/ 	.dword	$str$26
	.align		8
        /*0080*/ 	.dword	$str$27
	.align		8
        /*0088*/ 	.dword	$str$28


//--------------------- .text._ZN7cutlass13device_kernelINS_4gemm6kernel13GemmUniversalIN4cute5tupleIJiiiiEEENS1_10collective13CollectiveMmaINS1_35MainloopSm100TmaUmmaWarpSpecializedILi7ELi2ELi4ENS5_IJNS4_1CILi1EEESB_SB_EEEEENS5_IJNSA_ILi128EEENSA_ILi64EEESE_EEENS_12float_e5m2_tENS5_IJlSB_lEEESH_SI_NS4_8TiledMMAINS4_8MMA_AtomIJNS4_10MMA_TraitsINS4_19SM100_MMA_F8F6F4_SSEJSH_SH_fSE_SF_NS4_17integral_constantINS4_4UMMA5MajorELSP_0EEESQ_NSN_INSO_7ScaleInELSR_0EEESS_EEEEEENS4_6LayoutISC_NS5_IJNSA_ILi0EEESW_SW_EEEEENS5_IJNS4_10UnderscoreESZ_SZ_EEEEENS4_13SM90_TMA_LOADENS4_14ComposedLayoutINS4_7SwizzleILi3ELi4ELi3EEENS4_18smem_ptr_flag_bitsILi8EEENSV_INS5_IJNSA_ILi8EEESE_EEENS5_IJSE_SB_EEEEEEEvNS4_8identityES12_S1C_vS1D_EENS_8epilogue10collective18CollectiveEpilogueINS1F_23Sm100TmaWarpSpecializedILi1ELi1ELi64ELb0ELb0EEEJSG_NS5_IJNSV_ISE_SB_EENSV_ISF_SB_EEEEESH_SI_SH_SI_NS1F_6fusion15FusionCallbacksIS1J_NS1N_17LinearCombinationISH_fSH_fLNS_15FloatRoundStyleE2EEESG_S1M_JEEENS4_5SM1004TMEM4LOAD26SM100_TMEM_LOAD_32dp32b64xES12_NS13_INS14_ILi2ELi4ELi3EEES17_NSV_INS5_IJS18_SF_EEENS5_IJSF_SB_EEEEEEENS4_39AutoVectorizingCopyWithAssumedAlignmentILi128EEENS4_14SM90_TMA_STOREES21_S23_S23_EEEvvEEEEvNT_6ParamsE --------------------------
	.section	.text._ZN7cutlass13device_kernelINS_4gemm6kernel13GemmUniversalIN4cute5tupleIJiiiiEEENS1_10collective13CollectiveMmaINS1_35MainloopSm100TmaUmmaWarpSpecializedILi7ELi2ELi4ENS5_IJNS4_1CILi1EEESB_SB_EEEEENS5_IJNSA_ILi128EEENSA_ILi64EEESE_EEENS_12float_e5m2_tENS5_IJlSB_lEEESH_SI_NS4_8TiledMMAINS4_8MMA_AtomIJNS4_10MMA_TraitsINS4_19SM100_MMA_F8F6F4_SSEJSH_SH_fSE_SF_NS4_17integral_constantINS4_4UMMA5MajorELSP_0EEESQ_NSN_INSO_7ScaleInELSR_0EEESS_EEEEEENS4_6LayoutISC_NS5_IJNSA_ILi0EEESW_SW_EEEEENS5_IJNS4_10UnderscoreESZ_SZ_EEEEENS4_13SM90_TMA_LOADENS4_14ComposedLayoutINS4_7SwizzleILi3ELi4ELi3EEENS4_18smem_ptr_flag_bitsILi8EEENSV_INS5_IJNSA_ILi8EEESE_EEENS5_IJSE_SB_EEEEEEEvNS4_8identityES12_S1C_vS1D_EENS_8epilogue10collective18CollectiveEpilogueINS1F_23Sm100TmaWarpSpecializedILi1ELi1ELi64ELb0ELb0EEEJSG_NS5_IJNSV_ISE_SB_EENSV_ISF_SB_EEEEESH_SI_SH_SI_NS1F_6fusion15FusionCallbacksIS1J_NS1N_17LinearCombinationISH_fSH_fLNS_15FloatRoundStyleE2EEESG_S1M_JEEENS4_5SM1004TMEM4LOAD26SM100_TMEM_LOAD_32dp32b64xES12_NS13_INS14_ILi2ELi4ELi3EEES17_NSV_INS5_IJS18_SF_EEENS5_IJSF_SB_EEEEEEENS4_39AutoVectorizingCopyWithAssumedAlignmentILi128EEENS4_14SM90_TMA_STOREES21_S23_S23_EEEvvEEEEvNT_6ParamsE,"ax",@progbits
	.align	128
.text._ZN7cutlass13device_kernelINS_4gemm6kernel13GemmUniversalIN4cute5tupleIJiiiiEEENS1_10collective13CollectiveMmaINS1_35MainloopSm100TmaUmmaWarpSpecializedILi7ELi2ELi4ENS5_IJNS4_1CILi1EEESB_SB_EEEEENS5_IJNSA_ILi128EEENSA_ILi64EEESE_EEENS_12float_e5m2_tENS5_IJlSB_lEEESH_SI_NS4_8TiledMMAINS4_8MMA_AtomIJNS4_10MMA_TraitsINS4_19SM100_MMA_F8F6F4_SSEJSH_SH_fSE_SF_NS4_17integral_constantINS4_4UMMA5MajorELSP_0EEESQ_NSN_INSO_7ScaleInELSR_0EEESS_EEEEEENS4_6LayoutISC_NS5_IJNSA_ILi0EEESW_SW_EEEEENS5_IJNS4_10UnderscoreESZ_SZ_EEEEENS4_13SM90_TMA_LOADENS4_14ComposedLayoutINS4_7SwizzleILi3ELi4ELi3EEENS4_18smem_ptr_flag_bitsILi8EEENSV_INS5_IJNSA_ILi8EEESE_EEENS5_IJSE_SB_EEEEEEEvNS4_8identityES12_S1C_vS1D_EENS_8epilogue10collective18CollectiveEpilogueINS1F_23Sm100TmaWarpSpecializedILi1ELi1ELi64ELb0ELb0EEEJSG_NS5_IJNSV_ISE_SB_EENSV_ISF_SB_EEEEESH_SI_SH_SI_NS1F_6fusion15FusionCallbacksIS1J_NS1N_17LinearCombinationISH_fSH_fLNS_15FloatRoundStyleE2EEESG_S1M_JEEENS4_5SM1004TMEM4LOAD26SM100_TMEM_LOAD_32dp32b64xES12_NS13_INS14_ILi2ELi4ELi3EEES17_NSV_INS5_IJS18_SF_EEENS5_IJSF_SB_EEEEEEENS4_39AutoVectorizingCopyWithAssumedAlignmentILi128EEENS4_14SM90_TMA_STOREES21_S23_S23_EEEvvEEEEvNT_6ParamsE:
        .type           _ZN7cutlass13device_kernelINS_4gemm6kernel13GemmUniversalIN4cute5tupleIJiiiiEEENS1_10collective13CollectiveMmaINS1_35MainloopSm100TmaUmmaWarpSpecializedILi7ELi2ELi4ENS5_IJNS4_1CILi1EEESB_SB_EEEEENS5_IJNSA_ILi128EEENSA_ILi64EEESE_EEENS_12float_e5m2_tENS5_IJlSB_lEEESH_SI_NS4_8TiledMMAINS4_8MMA_AtomIJNS4_10MMA_TraitsINS4_19SM100_MMA_F8F6F4_SSEJSH_SH_fSE_SF_NS4_17integral_constantINS4_4UMMA5MajorELSP_0EEESQ_NSN_INSO_7ScaleInELSR_0EEESS_EEEEEENS4_6LayoutISC_NS5_IJNSA_ILi0EEESW_SW_EEEEENS5_IJNS4_10UnderscoreESZ_SZ_EEEEENS4_13SM90_TMA_LOADENS4_14ComposedLayoutINS4_7SwizzleILi3ELi4ELi3EEENS4_18smem_ptr_flag_bitsILi8EEENSV_INS5_IJNSA_ILi8EEESE_EEENS5_IJSE_SB_EEEEEEEvNS4_8identityES12_S1C_vS1D_EENS_8epilogue10collective18CollectiveEpilogueINS1F_23Sm100TmaWarpSpecializedILi1ELi1ELi64ELb0ELb0EEEJSG_NS5_IJNSV_ISE_SB_EENSV_ISF_SB_EEEEESH_SI_SH_SI_NS1F_6fusion15FusionCallbacksIS1J_NS1N_17LinearCombinationISH_fSH_fLNS_15FloatRoundStyleE2EEESG_S1M_JEEENS4_5SM1004TMEM4LOAD26SM100_TMEM_LOAD_32dp32b64xES12_NS13_INS14_ILi2ELi4ELi3EEES17_NSV_INS5_IJS18_SF_EEENS5_IJSF_SB_EEEEEEENS4_39AutoVectorizingCopyWithAssumedAlignmentILi128EEENS4_14SM90_TMA_STOREES21_S23_S23_EEEvvEEEEvNT_6ParamsE,@function
        .size           _ZN7cutlass13device_kernelINS_4gemm6kernel13GemmUniversalIN4cute5tupleIJiiiiEEENS1_10collective13CollectiveMmaINS1_35MainloopSm100TmaUmmaWarpSpecializedILi7ELi2ELi4ENS5_IJNS4_1CILi1EEESB_SB_EEEEENS5_IJNSA_ILi128EEENSA_ILi64EEESE_EEENS_12float_e5m2_tENS5_IJlSB_lEEESH_SI_NS4_8TiledMMAINS4_8MMA_AtomIJNS4_10MMA_TraitsINS4_19SM100_MMA_F8F6F4_SSEJSH_SH_fSE_SF_NS4_17integral_constantINS4_4UMMA5MajorELSP_0EEESQ_NSN_INSO_7ScaleInELSR_0EEESS_EEEEEENS4_6LayoutISC_NS5_IJNSA_ILi0EEESW_SW_EEEEENS5_IJNS4_10UnderscoreESZ_SZ_EEEEENS4_13SM90_TMA_LOADENS4_14ComposedLayoutINS4_7SwizzleILi3ELi4ELi3EEENS4_18smem_ptr_flag_bitsILi8EEENSV_INS5_IJNSA_ILi8EEESE_EEENS5_IJSE_SB_EEEEEEEvNS4_8identityES12_S1C_vS1D_EENS_8epilogue10collective18CollectiveEpilogueINS1F_23Sm100TmaWarpSpecializedILi1ELi1ELi64ELb0ELb0EEEJSG_NS5_IJNSV_ISE_SB_EENSV_ISF_SB_EEEEESH_SI_SH_SI_NS1F_6fusion15FusionCallbacksIS1J_NS1N_17LinearCombinationISH_fSH_fLNS_15FloatRoundStyleE2EEESG_S1M_JEEENS4_5SM1004TMEM4LOAD26SM100_TMEM_LOAD_32dp32b64xES12_NS13_INS14_ILi2ELi4ELi3EEES17_NSV_INS5_IJS18_SF_EEENS5_IJSF_SB_EEEEEEENS4_39AutoVectorizingCopyWithAssumedAlignmentILi128EEENS4_14SM90_TMA_STOREES21_S23_S23_EEEvvEEEEvNT_6ParamsE,(.L_x_137 - _ZN7cutlass13device_kernelINS_4gemm6kernel13GemmUniversalIN4cute5tupleIJiiiiEEENS1_10collective13CollectiveMmaINS1_35MainloopSm100TmaUmmaWarpSpecializedILi7ELi2ELi4ENS5_IJNS4_1CILi1EEESB_SB_EEEEENS5_IJNSA_ILi128EEENSA_ILi64EEESE_EEENS_12float_e5m2_tENS5_IJlSB_lEEESH_SI_NS4_8TiledMMAINS4_8MMA_AtomIJNS4_10MMA_TraitsINS4_19SM100_MMA_F8F6F4_SSEJSH_SH_fSE_SF_NS4_17integral_constantINS4_4UMMA5MajorELSP_0EEESQ_NSN_INSO_7ScaleInELSR_0EEESS_EEEEEENS4_6LayoutISC_NS5_IJNSA_ILi0EEESW_SW_EEEEENS5_IJNS4_10UnderscoreESZ_SZ_EEEEENS4_13SM90_TMA_LOADENS4_14ComposedLayoutINS4_7SwizzleILi3ELi4ELi3EEENS4_18smem_ptr_flag_bitsILi8EEENSV_INS5_IJNSA_ILi8EEESE_EEENS5_IJSE_SB_EEEEEEEvNS4_8identityES12_S1C_vS1D_EENS_8epilogue10collective18CollectiveEpilogueINS1F_23Sm100TmaWarpSpecializedILi1ELi1ELi64ELb0ELb0EEEJSG_NS5_IJNSV_ISE_SB_EENSV_ISF_SB_EEEEESH_SI_SH_SI_NS1F_6fusion15FusionCallbacksIS1J_NS1N_17LinearCombinationISH_fSH_fLNS_15FloatRoundStyleE2EEESG_S1M_JEEENS4_5SM1004TMEM4LOAD26SM100_TMEM_LOAD_32dp32b64xES12_NS13_INS14_ILi2ELi4ELi3EEES17_NSV_INS5_IJS18_SF_EEENS5_IJSF_SB_EEEEEEENS4_39AutoVectorizingCopyWithAssumedAlignmentILi128EEENS4_14SM90_TMA_STOREES21_S23_S23_EEEvvEEEEvNT_6ParamsE)
        .other          _ZN7cutlass13device_kernelINS_4gemm6kernel13GemmUniversalIN4cute5tupleIJiiiiEEENS1_10collective13CollectiveMmaINS1_35MainloopSm100TmaUmmaWarpSpecializedILi7ELi2ELi4ENS5_IJNS4_1CILi1EEESB_SB_EEEEENS5_IJNSA_ILi128EEENSA_ILi64EEESE_EEENS_12float_e5m2_tENS5_IJlSB_lEEESH_SI_NS4_8TiledMMAINS4_8MMA_AtomIJNS4_10MMA_TraitsINS4_19SM100_MMA_F8F6F4_SSEJSH_SH_fSE_SF_NS4_17integral_constantINS4_4UMMA5MajorELSP_0EEESQ_NSN_INSO_7ScaleInELSR_0EEESS_EEEEEENS4_6LayoutISC_NS5_IJNSA_ILi0EEESW_SW_EEEEENS5_IJNS4_10UnderscoreESZ_SZ_EEEEENS4_13SM90_TMA_LOADENS4_14ComposedLayoutINS4_7SwizzleILi3ELi4ELi3EEENS4_18smem_ptr_flag_bitsILi8EEENSV_INS5_IJNSA_ILi8EEESE_EEENS5_IJSE_SB_EEEEEEEvNS4_8identityES12_S1C_vS1D_EENS_8epilogue10collective18CollectiveEpilogueINS1F_23Sm100TmaWarpSpecializedILi1ELi1ELi64ELb0ELb0EEEJSG_NS5_IJNSV_ISE_SB_EENSV_ISF_SB_EEEEESH_SI_SH_SI_NS1F_6fusion15FusionCallbacksIS1J_NS1N_17LinearCombinationISH_fSH_fLNS_15FloatRoundStyleE2EEESG_S1M_JEEENS4_5SM1004TMEM4LOAD26SM100_TMEM_LOAD_32dp32b64xES12_NS13_INS14_ILi2ELi4ELi3EEES17_NSV_INS5_IJS18_SF_EEENS5_IJSF_SB_EEEEEEENS4_39AutoVectorizingCopyWithAssumedAlignmentILi128EEENS4_14SM90_TMA_STOREES21_S23_S23_EEEvvEEEEvNT_6ParamsE,@"STO_CUDA_ENTRY STV_DEFAULT"
_ZN7cutlass13device_kernelINS_4gemm6kernel13GemmUniversalIN4cute5tupleIJiiiiEEENS1_10collective13CollectiveMmaINS1_35MainloopSm100TmaUmmaWarpSpecializedILi7ELi2ELi4ENS5_IJNS4_1CILi1EEESB_SB_EEEEENS5_IJNSA_ILi128EEENSA_ILi64EEESE_EEENS_12float_e5m2_tENS5_IJlSB_lEEESH_SI_NS4_8TiledMMAINS4_8MMA_AtomIJNS4_10MMA_TraitsINS4_19SM100_MMA_F8F6F4_SSEJSH_SH_fSE_SF_NS4_17integral_constantINS4_4UMMA5MajorELSP_0EEESQ_NSN_INSO_7ScaleInELSR_0EEESS_EEEEEENS4_6LayoutISC_NS5_IJNSA_ILi0EEESW_SW_EEEEENS5_IJNS4_10UnderscoreESZ_SZ_EEEEENS4_13SM90_TMA_LOADENS4_14ComposedLayoutINS4_7SwizzleILi3ELi4ELi3EEENS4_18smem_ptr_flag_bitsILi8EEENSV_INS5_IJNSA_ILi8EEESE_EEENS5_IJSE_SB_EEEEEEEvNS4_8identityES12_S1C_vS1D_EENS_8epilogue10collective18CollectiveEpilogueINS1F_23Sm100TmaWarpSpecializedILi1ELi1ELi64ELb0ELb0EEEJSG_NS5_IJNSV_ISE_SB_EENSV_ISF_SB_EEEEESH_SI_SH_SI_NS1F_6fusion15FusionCallbacksIS1J_NS1N_17LinearCombinationISH_fSH_fLNS_15FloatRoundStyleE2EEESG_S1M_JEEENS4_5SM1004TMEM4LOAD26SM100_TMEM_LOAD_32dp32b64xES12_NS13_INS14_ILi2ELi4ELi3EEES17_NSV_INS5_IJS18_SF_EEENS5_IJSF_SB_EEEEEEENS4_39AutoVectorizingCopyWithAssumedAlignmentILi128EEENS4_14SM90_TMA_STOREES21_S23_S23_EEEvvEEEEvNT_6ParamsE:
[----:B------:R-:W1:Y:S01]  /*0000*/  LDC R1, c[0x0][0x37c] ;  /* 0x0000df00ff017b82 */ /* 0x000e620000000800 */
[----:B------:R-:W2:Y:S01]  /*0010*/  S2R R166, SR_TID.X ;  /* 0x0000000000a67919 */ /* 0x000ea20000002100 */
[----:B------:R-:W3:Y:S01]  /*0020*/  LDCU.64 UR4, c[0x0][0x890] ;  /* 0x00011200ff0477ac */ /* 0x000ee20008000a00 */
[----:B------:R-:W-:Y:S02]  /*0030*/  PRMT R164, RZ, 0x7610, R164 ;  /* 0x00007610ffa47816 */ /* 0x000fe400000000a4 */
[----:B------:R-:W-:Y:S01]  /*0040*/  ELECT P5, URZ, PT ;  /* 0x0000000000ff782f */ /* 0x000fe200038a0000 */
[----:B------:R-:W4:Y:S01]  /*0050*/  LDCU.64 UR40, c[0x0][0x358] ;  /* 0x00006b00ff2877ac */ /* 0x000f220008000a00 */
[----:B---3--:R-:W-:-:S04]  /*0060*/  UISETP.NE.U32.AND UP0, UPT, UR4, URZ, UPT ;  /* 0x000000ff0400728c */ /* 0x008fc8000bf05070 */
[----:B------:R-:W-:Y:S01]  /*0070*/  UISETP.NE.AND.EX UP0, UPT, UR5, URZ, UPT, UP0 ;  /* 0x000000ff0500728c */ /* 0x000fe2000bf05300 */
[----:B--2---:R-:W-:-:S05]  /*0080*/  SHF.R.U32.HI R169, RZ, 0x5, R166 ;  /* 0x00000005ffa97819 */ /* 0x004fca00000116a6 */
[----:B------:R-:W2:Y:S02]  /*0090*/  SHFL.IDX PT, R0, R169, RZ, 0x1f ;  /* 0x00001fffa9007589 */ /* 0x000ea400000e0000 */
[----:B--2---:R-:W-:Y:S01]  /*00a0*/  R2UR UR8, R0 ;  /* 0x00000000000872ca */ /* 0x004fe200000e0000 */
[----:B-1--4-:R-:W-:-:S14]  /*00b0*/  BRA.U UP0, `(.L_x_0) ;  /* 0x00000001002c7547 */ /* 0x012fdc000b800000 */
[----:B------:R-:W1:Y:S02]  /*00c0*/  LDCU.64 UR6, c[0x0][0x888] ;  /* 0x00011100ff0677ac */ /* 0x000e640008000a00 */
[----:B-1----:R-:W-:-:S04]  /*00d0*/  UISETP.NE.U32.AND UP0, UPT, UR6, URZ, UPT ;  /* 0x000000ff0600728c */ /* 0x002fc8000bf05070 */
[----:B------:R-:W-:-:S09]  /*00e0*/  UISETP.NE.AND.EX UP0, UPT, UR7, URZ, UPT, UP0 ;  /* 0x000000ff0700728c */ /* 0x000fd2000bf05300 */
[----:B------:R-:W-:Y:S05]  /*00f0*/  BRA.U !UP0, `(.L_x_1) ;  /* 0x0000000108107547 */ /* 0x000fea000b800000 */
[----:B------:R-:W1:Y:S02]  /*0100*/  LDC.64 R2, c[0x0][0x888] ;  /* 0x00022200ff027b82 */ /* 0x000e640000000a00 */
[----:B-1----:R1:W5:Y:S01]  /*0110*/  LDG.E R81, desc[UR40][R2.64] ;  /* 0x0000002802517981 */ /* 0x002362000c1e1900 */
[----:B------:R-:W-:Y:S01]  /*0120*/  HFMA2 R164, -RZ, RZ, 0, 5.9604644775390625e-08 ;  /* 0x00000001ffa47431 */ /* 0x000fe200000001ff */
[----:B------:R-:W-:Y:S05]  /*0130*/  BRA `(.L_x_0) ;  /* 0x00000000000c7947 */ /* 0x000fea0003800000 */
.L_x_1:
[----:B------:R-:W1:Y:S01]  /*0140*/  LDCU UR6, c[0x0][0x880] ;  /* 0x00011000ff0677ac */ /* 0x000e620008000800 */
[----:B------:R-:W-:Y:S01]  /*0150*/  HFMA2 R164, -RZ, RZ, 0, 5.9604644775390625e-08 ;  /* 0x00000001ffa47431 */ /* 0x000fe200000001ff */
[----:B-1----:R-:W-:-:S07]  /*0160*/  MOV R81, UR6 ;  /* 0x0000000600517c02 */ /* 0x002fce0008000f00 */
.L_x_0:
[----:B------:R-:W2:Y:S02]  /*0170*/  LDCU.64 UR6, c[0x0][0x8b0] ;  /* 0x00011600ff0677ac */ /* 0x000ea40008000a00 */
[----:B--2---:R-:W-:-:S04]  /*0180*/  UISETP.NE.U32.AND UP0, UPT, UR6, URZ, UPT ;  /* 0x000000ff0600728c */ /* 0x004fc8000bf05070 */
[----:B------:R-:W-:-:S09]  /*0190*/  UISETP.NE.AND.EX UP0, UPT, UR7, URZ, UPT, UP0 ;  /* 0x000000ff0700728c */ /* 0x000fd2000bf05300 */
[----:B------:R-:W-:Y:S05]  /*01a0*/  BRA.U UP0, `(.L_x_2) ;  /* 0x0000000100247547 */ /* 0x000fea000b800000 */
[----:B------:R-:W2:Y:S02]  /*01b0*/  LDCU.64 UR6, c[0x0][0x8a8] ;  /* 0x00011500ff0677ac */ /* 0x000ea40008000a00 */
[----:B--2---:R-:W-:-:S04]  /*01c0*/  UISETP.NE.U32.AND UP0, UPT, UR6, URZ, UPT ;  /* 0x000000ff0600728c */ /* 0x004fc8000bf05070 */
[----:B------:R-:W-:-:S09]  /*01d0*/  UISETP.NE.AND.EX UP0, UPT, UR7, URZ, UPT, UP0 ;  /* 0x000000ff0700728c */ /* 0x000fd2000bf05300 */
[----:B------:R-:W-:Y:S05]  /*01e0*/  BRA.U !UP0, `(.L_x_3) ;  /* 0x00000001080c7547 */ /* 0x000fea000b800000 */
[----:B------:R-:W2:Y:S02]  /*01f0*/  LDC.64 R78, c[0x0][0x8a8] ;  /* 0x00022a00ff4e7b82 */ /* 0x000ea40000000a00 */
[----:B--2---:R2:W5:Y:S01]  /*0200*/  LDG.E R78, desc[UR40][R78.64] ;  /* 0x000000284e4e7981 */ /* 0x004562000c1e1900 */
[----:B------:R-:W-:Y:S05]  /*0210*/  BRA `(.L_x_2) ;  /* 0x0000000000087947 */ /* 0x000fea0003800000 */
.L_x_3:
[----:B------:R-:W2:Y:S02]  /*0220*/  LDCU UR6, c[0x0][0x8a0] ;  /* 0x00011400ff0677ac */ /* 0x000ea40008000800 */
[----:B--2---:R-:W-:Y:S02]  /*0230*/  MOV R78, UR6 ;  /* 0x00000006004e7c02 */ /* 0x004fe40008000f00 */
.L_x_2:
[----:B------:R-:W-:Y:S01]  /*0240*/  IMAD.U32 R0, RZ, RZ, UR8 ;  /* 0x00000008ff007e24 */ /* 0x000fe2000f8e00ff */
[----:B------:R-:W-:Y:S04]  /*0250*/  BSSY.RECONVERGENT B0, `(.L_x_4) ;  /* 0x000000c000007945 */ /* 0x000fe80003800200 */
[C---:B------:R-:W-:Y:S02]  /*0260*/  ISETP.NE.OR P1, PT, R0.reuse, 0x1, !P5 ;  /* 0x000000010000780c */ /* 0x040fe40006f25670 */
[----:B------:R-:W-:-:S11]  /*0270*/  ISETP.NE.OR P0, PT, R0, 0x3, !P5 ;  /* 0x000000030000780c */ /* 0x000fd60006f05670 */
[----:B------:R-:W-:Y:S05]  /*0280*/  @P1 BRA `(.L_x_5) ;  /* 0x0000000000201947 */ /* 0x000fea0003800000 */
[----:B------:R-:W3:Y:S02]  /*0290*/  LDCU.64 UR6, c[0x0][0x348] ;  /* 0x00006900ff0677ac */ /* 0x000ee40008000a00 */
[----:B---3--:R-:W-:Y:S02]  /*02a0*/  UIADD3 UR10, UP1, UPT, UR6, 0x80, URZ ;  /* 0x00000080060a7890 */ /* 0x008fe4000ff3e0ff */
[----:B------:R-:W-:Y:S02]  /*02b0*/  UIADD3 UR6, UP0, UPT, UR6, 0x180, URZ ;  /* 0x0000018006067890 */ /* 0x000fe4000ff1e0ff */
[----:B------:R-:W-:Y:S02]  /*02c0*/  UIADD3.X UR11, UPT, UPT, URZ, UR7, URZ, UP1, !UPT ;  /* 0x00000007ff0b7290 */ /* 0x000fe40008ffe4ff */
[----:B------:R-:W-:-:S07]  /*02d0*/  UIADD3.X UR7, UPT, UPT, URZ, UR7, URZ, UP0, !UPT ;  /* 0x00000007ff077290 */ /* 0x000fce00087fe4ff */
[----:B------:R3:W-:Y:S02]  /*02e0*/  UTMACCTL.PF [UR10] ;  /* 0x000000000a0079b9 */ /* 0x0007e40008040000 */
[----:B------:R3:W-:Y:S02]  /*02f0*/  UTMACCTL.PF [UR6] ;  /* 0x00000000060079b9 */ /* 0x0007e40008040000 */
[----:B---3--:R-:W-:Y:S01]  /*0300*/  NOP ;  /* 0x0000000000007918 */ /* 0x008fe20000000000 */
.L_x_5:
[----:B------:R-:W-:Y:S05]  /*0310*/  BSYNC.RECONVERGENT B0 ;  /* 0x0000000000007941 */ /* 0x000fea0003800200 */
.L_x_4:
[----:B------:R-:W-:Y:S04]  /*0320*/  BSSY.RECONVERGENT B0, `(.L_x_6) ;  /* 0x000000a000007945 */ /* 0x000fe80003800200 */
        /* <DEDUP_REMOVED lines=9> */
.L_x_7:
[----:B------:R-:W-:Y:S05]  /*03c0*/  BSYNC.RECONVERGENT B0 ;  /* 0x0000000000007941 */ /* 0x000fea0003800200 */
.L_x_6:
[----:B------:R-:W3:Y:S01]  /*03d0*/  LDCU.64 UR6, c[0x0][0x888] ;  /* 0x00011100ff0677ac */ /* 0x000ee20008000a00 */
[----:B------:R-:W-:Y:S02]  /*03e0*/  UISETP.EQ.U32.AND UP1, UPT, UR4, URZ, UPT ;  /* 0x000000ff0400728c */ /* 0x000fe4000bf22070 */
[----:B------:R-:W-:Y:S02]  /*03f0*/  UPLOP3.LUT UP2, UPT, UPT, UPT, UPT, 0x80, 0x8 ;  /* 0x000000000008789c */ /* 0x000fe40003f4f070 */
[----:B---3--:R-:W-:-:S04]  /*0400*/  UISETP.NE.U32.AND UP0, UPT, UR6, URZ, UPT ;  /* 0x000000ff0600728c */ /* 0x008fc8000bf05070 */
[----:B------:R-:W-:-:S04]  /*0410*/  UISETP.NE.AND.EX UP0, UPT, UR7, URZ, UPT, UP0 ;  /* 0x000000ff0700728c */ /* 0x000fc8000bf05300 */
[----:B------:R-:W-:-:S04]  /*0420*/  UISETP.EQ.OR.EX UP3, UPT, UR5, URZ, !UP0, UP1 ;  /* 0x000000ff0500728c */ /* 0x000fc8000c762710 */
[----:B------:R-:W-:-:S05]  /*0430*/  UP2UR UR44, UPR, URZ, 0x8 ;  /* 0x00000008ff2c7883 */ /* 0x000fca0008000000 */
[----:B------:R-:W-:Y:S07]  /*0440*/  BRA.U !UP3, `(.L_x_8) ;  /* 0x000000010b207547 */ /* 0x000fee000b800000 */
[----:B------:R-:W-:Y:S01]  /*0450*/  UISETP.NE.U32.AND UP2, UPT, UR4, URZ, UPT ;  /* 0x000000ff0400728c */ /* 0x000fe2000bf45070 */
[----:B-----5:R-:W-:Y:S01]  /*0460*/  FSETP.NEU.AND P0, PT, R81, RZ, PT ;  /* 0x000000ff5100720b */ /* 0x020fe20003f0d000 */
[----:B------:R-:W-:Y:S02]  /*0470*/  USEL UR4, URZ, 0xffffffff, UP0 ;  /* 0xffffffffff047887 */ /* 0x000fe40008000000 */
[----:B------:R-:W-:-:S10]  /*0480*/  UISETP.NE.AND.EX UP2, UPT, UR5, URZ, UPT, UP2 ;  /* 0x000000ff0500728c */ /* 0x000fd4000bf45320 */
[----:B------:R-:W-:Y:S01]  /*0490*/  VOTEU.ANY UP1, P0 ;  /* 0x0000000000ff7886 */ /* 0x000fe20000020100 */
[----:B------:R-:W-:-:S04]  /*04a0*/  @!UP2 USEL UR4, URZ, 0xffffffff, UP1 ;  /* 0xffffffffff04a887 */ /* 0x000fc80008800000 */
[----:B------:R-:W-:-:S04]  /*04b0*/  ULOP3.LUT UR4, UR4, 0x1, URZ, 0xc0, !UPT ;  /* 0x0000000104047892 */ /* 0x000fc8000f8ec0ff */
[----:B------:R-:W-:-:S11]  /*04c0*/  UISETP.NE.U32.AND UP2, UPT, UR4, 0x1, UPT ;  /* 0x000000010400788c */ /* 0x000fd6000bf45070 */
.L_x_8:
[----:B-1----:R-:W1:Y:S01]  /*04d0*/  SHFL.IDX PT, R2, R169, RZ, 0x1f ;  /* 0x00001fffa9027589 */ /* 0x002e6200000e0000 */
[----:B------:R-:W-:-:S04]  /*04e0*/  UISETP.NE.AND UP1, UPT, UR8, 0x2, UPT ;  /* 0x000000020800788c */ /* 0x000fc8000bf25270 */
[----:B------:R-:W-:Y:S01]  /*04f0*/  USEL UR13, URZ, 0x1, UP1 ;  /* 0x00000001ff0d7887 */ /* 0x000fe20008800000 */
[----:B-1----:R-:W-:-:S13]  /*0500*/  ISETP.NE.AND P0, PT, R2, RZ, PT ;  /* 0x000000ff0200720c */ /* 0x002fda0003f05270 */
[----:B------:R-:W-:Y:S05]  /*0510*/  @P0 BRA `(.L_x_9) ;  /* 0x0000000000600947 */ /* 0x000fea0003800000 */
[----:B------:R-:W1:Y:S01]  /*0520*/  S2UR UR5, SR_CgaCtaId ;  /* 0x00000000000579c3 */ /* 0x000e620000008800 */
[----:B------:R-:W-:Y:S01]  /*0530*/  UMOV UR6, 0x400 ;  /* 0x0000040000067882 */ /* 0x000fe20000000000 */
[----:B------:R-:W-:Y:S01]  /*0540*/  UMOV UR4, 0x1 ;  /* 0x0000000100047882 */ /* 0x000fe20000000000 */
[----:B------:R-:W-:Y:S01]  /*0550*/  ELECT P0, URZ, PT ;  /* 0x0000000000ff782f */ /* 0x000fe20003800000 */
[----:B-1----:R-:W-:Y:S02]  /*0560*/  ULEA UR5, UR5, UR6, 0x18 ;  /* 0x0000000605057291 */ /* 0x002fe4000f8ec0ff */
[----:B------:R-:W-:-:S04]  /*0570*/  UIADD3 UR6, UPT, UPT, -UR4, 0x100000, URZ ;  /* 0x0010000004067890 */ /* 0x000fc8000fffe1ff */
[----:B------:R-:W-:Y:S02]  /*0580*/  USHF.L.U32 UR7, UR6, 0xb, URZ ;  /* 0x0000000b06077899 */ /* 0x000fe400080006ff */
[----:B------:R-:W-:Y:S01]  /*0590*/  USHF.L.U32 UR6, UR6, 0x1, URZ ;  /* 0x0000000106067899 */ /* 0x000fe200080006ff */
[----:B------:R-:W1:Y:S11]  /*05a0*/  FENCE.VIEW.ASYNC.S ;  /* 0x00000000000073c6 */ /* 0x000e760000000000 */
[----:B-1----:R1:W3:Y:S01]  /*05b0*/  SYNCS.EXCH.64 URZ, [UR5], UR6 ;  /* 0x0000000605ff75b2 */ /* 0x0022e20008000100 */
[----:B------:R1:W4:Y:S01]  /*05c0*/  SYNCS.EXCH.64 URZ, [UR5+0x38], UR6 ;  /* 0x0000380605ff75b2 */ /* 0x0003220008000100 */
[----:B------:R1:W1:Y:S01]  /*05d0*/  SYNCS.EXCH.64 URZ, [UR5+0x8], UR6 ;  /* 0x0000080605ff75b2 */ /* 0x0002620008000100 */
        /* <DEDUP_REMOVED lines=11> */
[----:B------:R-:W-:Y:S01]  /*0690*/  NOP ;  /* 0x0000000000007918 */ /* 0x000fe20000000000 */
.L_x_9:
[----:B------:R-:W2:Y:S01]  /*06a0*/  SHFL.IDX PT, R2, R169, RZ, 0x1f ;  /* 0x00001fffa9027589 */ /* 0x000ea200000e0000 */
[----:B------:R-:W-:Y:S01]  /*06b0*/  NOP ;  /* 0x0000000000007918 */ /* 0x000fe20000000000 */
[----:B--2---:R-:W-:-:S13]  /*06c0*/  ISETP.NE.AND P0, PT, R2, 0x1, PT ;  /* 0x000000010200780c */ /* 0x004fda0003f05270 */
[----:B------:R-:W-:Y:S05]  /*06d0*/  @P0 BRA `(.L_x_10) ;  /* 0x0000000000400947 */ /* 0x000fea0003800000 */
[----:B-1----:R-:W1:Y:S01]  /*06e0*/  S2UR UR6, SR_CgaCtaId ;  /* 0x00000000000679c3 */ /* 0x002e620000008800 */
[----:B------:R-:W-:Y:S01]  /*06f0*/  UMOV UR7, 0x400 ;  /* 0x0000040000077882 */ /* 0x000fe20000000000 */
[----:B------:R-:W-:Y:S01]  /*0700*/  UMOV UR5, 0x20 ;  /* 0x0000002000057882 */ /* 0x000fe20000000000 */
[----:B------:R-:W-:Y:S01]  /*0710*/  UMOV UR4, 0x80 ;  /* 0x0000008000047882 */ /* 0x000fe20000000000 */
[----:B------:R-:W-:-:S04]  /*0720*/  UIADD3 UR10, UPT, UPT, -UR5, 0x100000, URZ ;  /* 0x00100000050a7890 */ /* 0x000fc8000fffe1ff */
[----:B------:R-:W-:Y:S02]  /*0730*/  USHF.L.U32 UR11, UR10, 0xb, URZ ;  /* 0x0000000b0a0b7899 */ /* 0x000fe400080006ff */
[----:B------:R-:W-:Y:S02]  /*0740*/  USHF.L.U32 UR10, UR10, 0x1, URZ ;  /* 0x000000010a0a7899 */ /* 0x000fe400080006ff */
[----:B------:R-:W-:-:S04]  /*0750*/  UIADD3 UR4, UPT, UPT, -UR4, 0x100000, URZ ;  /* 0x0010000004047890 */ /* 0x000fc8000fffe1ff */
[----:B------:R-:W-:Y:S02]  /*0760*/  USHF.L.U32 UR5, UR4, 0xb, URZ ;  /* 0x0000000b04057899 */ /* 0x000fe400080006ff */
[----:B------:R-:W-:Y:S01]  /*0770*/  USHF.L.U32 UR4, UR4, 0x1, URZ ;  /* 0x0000000104047899 */ /* 0x000fe200080006ff */
[----:B------:R-:W-:Y:S01]  /*0780*/  ELECT P0, URZ, PT ;  /* 0x0000000000ff782f */ /* 0x000fe20003800000 */
[----:B-1----:R-:W-:Y:S01]  /*0790*/  ULEA UR6, UR6, UR7, 0x18 ;  /* 0x0000000706067291 */ /* 0x002fe2000f8ec0ff */
[----:B------:R-:W1:Y:S11]  /*07a0*/  FENCE.VIEW.ASYNC.S ;  /* 0x00000000000073c6 */ /* 0x000e760000000000 */
[----:B-1----:R2:W1:Y:S01]  /*07b0*/  SYNCS.EXCH.64 URZ, [UR6+0x70], UR10 ;  /* 0x0000700a06ff75b2 */ /* 0x0024620008000100 */
[----:B------:R2:W1:Y:S02]  /*07c0*/  SYNCS.EXCH.64 URZ, [UR6+0x78], UR4 ;  /* 0x0000780406ff75b2 */ /* 0x0004640008000100 */
[----:B--2---:R-:W-:Y:S01]  /*07d0*/  NOP ;  /* 0x0000000000007918 */ /* 0x004fe20000000000 */
.L_x_10:
[----:B------:R-:W2:Y:S01]  /*07e0*/  SHFL.IDX PT, R2, R169, RZ, 0x1f ;  /* 0x00001fffa9027589 */ /* 0x000ea200000e0000 */
[----:B------:R-:W-:Y:S01]  /*07f0*/  NOP ;  /* 0x0000000000007918 */ /* 0x000fe20000000000 */
[----:B--2---:R-:W-:-:S13]  /*0800*/  ISETP.NE.AND P0, PT, R2, 0x3, PT ;  /* 0x000000030200780c */ /* 0x004fda0003f05270 */
[----:B------:R-:W-:Y:S05]  /*0810*/  @P0 BRA `(.L_x_11) ;  /* 0x0000000000300947 */ /* 0x000fea0003800000 */
[----:B-1----:R-:W1:Y:S01]  /*0820*/  S2UR UR5, SR_CgaCtaId ;  /* 0x00000000000579c3 */ /* 0x002e620000008800 */
        /* <DEDUP_REMOVED lines=8> */
[----:B-1----:R2:W1:Y:S01]  /*08b0*/  SYNCS.EXCH.64 URZ, [UR5+0x80], UR6 ;  /* 0x0000800605ff75b2 */ /* 0x0024620008000100 */
[----:B------:R2:W1:Y:S02]  /*08c0*/  SYNCS.EXCH.64 URZ, [UR5+0x88], UR6 ;  /* 0x0000880605ff75b2 */ /* 0x0004640008000100 */
[----:B--2---:R-:W-:Y:S01]  /*08d0*/  NOP ;  /* 0x0000000000007918 */ /* 0x004fe20000000000 */
.L_x_11:
[----:B------:R-:W2:Y:S01]  /*08e0*/  SHFL.IDX PT, R2, R169, RZ, 0x1f ;  /* 0x00001fffa9027589 */ /* 0x000ea200000e0000 */
[----:B------:R-:W-:Y:S01]  /*08f0*/  NOP ;  /* 0x0000000000007918 */ /* 0x000fe20000000000 */
[----:B--2---:R-:W-:-:S13]  /*0900*/  ISETP.NE.AND P0, PT, R2, 0x4, PT ;  /* 0x000000040200780c */ /* 0x004fda0003f05270 */
[----:B------:R-:W-:Y:S05]  /*0910*/  @P0 BRA `(.L_x_12) ;  /* 0x00000000004c0947 */ /* 0x000fea0003800000 */
[----:B-1----:R-:W1:Y:S01]  /*0920*/  S2UR UR5, SR_CgaCtaId ;  /* 0x00000000000579c3 */ /* 0x002e620000008800 */
[----:B------:R-:W-:Y:S01]  /*0930*/  UMOV UR7, 0x100 ;  /* 0x0000010000077882 */ /* 0x000fe20000000000 */
[----:B------:R-:W-:Y:S01]  /*0940*/  UMOV UR6, 0x400 ;  /* 0x0000040000067882 */ /* 0x000fe20000000000 */
[----:B------:R-:W-:Y:S01]  /*0950*/  USEL UR7, UR7, 0xe0, UP2 ;  /* 0x000000e007077887 */ /* 0x000fe20009000000 */
[----:B------:R-:W-:Y:S01]  /*0960*/  UMOV UR4, 0x1 ;  /* 0x0000000100047882 */ /* 0x000fe20000000000 */
[----:B------:R-:W-:Y:S01]  /*0970*/  ELECT P0, URZ, PT ;  /* 0x0000000000ff782f */ /* 0x000fe20003800000 */
[----:B------:R-:W-:-:S04]  /*0980*/  UIADD3 UR10, UPT, UPT, -UR4, 0x100000, URZ ;  /* 0x00100000040a7890 */ /* 0x000fc8000fffe1ff */
[----:B------:R-:W-:Y:S02]  /*0990*/  USHF.L.U32 UR11, UR10, 0xb, URZ ;  /* 0x0000000b0a0b7899 */ /* 0x000fe400080006ff */
[----:B------:R-:W-:Y:S02]  /*09a0*/  USHF.L.U32 UR10, UR10, 0x1, URZ ;  /* 0x000000010a0a7899 */ /* 0x000fe400080006ff */
[----:B-1----:R-:W-:Y:S02]  /*09b0*/  ULEA UR5, UR5, UR6, 0x18 ;  /* 0x0000000605057291 */ /* 0x002fe4000f8ec0ff */
[----:B------:R-:W-:-:S04]  /*09c0*/  UIADD3 UR6, UPT, UPT, -UR7, 0x100000, URZ ;  /* 0x0010000007067890 */ /* 0x000fc8000fffe1ff */
[----:B------:R-:W-:Y:S02]  /*09d0*/  USHF.L.U32 UR7, UR6, 0xb, URZ ;  /* 0x0000000b06077899 */ /* 0x000fe400080006ff */
[----:B------:R-:W-:Y:S01]  /*09e0*/  USHF.L.U32 UR6, UR6, 0x1, URZ ;  /* 0x0000000106067899 */ /* 0x000fe200080006ff */
[----:B------:R-:W1:Y:S03]  /*09f0*/  FENCE.VIEW.ASYNC.S ;  /* 0x00000000000073c6 */ /* 0x000e660000000000 */
[----:B-1----:R2:W1:Y:S08]  /*0a00*/  SYNCS.EXCH.64 URZ, [UR5+0x90], UR10 ;  /* 0x0000900a05ff75b2 */ /* 0x0024700008000100 */
[----:B------:R2:W1:Y:S01]  /*0a10*/  SYNCS.EXCH.64 URZ, [UR5+0xa0], UR6 ;  /* 0x0000a00605ff75b2 */ /* 0x0004620008000100 */
[----:B------:R2:W1:Y:S01]  /*0a20*/  SYNCS.EXCH.64 URZ, [UR5+0x98], UR10 ;  /* 0x0000980a05ff75b2 */ /* 0x0004620008000100 */
[----:B------:R2:W1:Y:S02]  /*0a30*/  SYNCS.EXCH.64 URZ, [UR5+0xa8], UR6 ;  /* 0x0000a80605ff75b2 */ /* 0x0004640008000100 */
[----:B--2---:R-:W-:Y:S01]  /*0a40*/  NOP ;  /* 0x0000000000007918 */ /* 0x004fe20000000000 */
.L_x_12:
        /* <DEDUP_REMOVED lines=18> */
[----:B------:R2:W1:Y:S01]  /*0b70*/  SYNCS.EXCH.64 URZ, [UR6+0xd0], UR4 ;  /* 0x0000d00406ff75b2 */ /* 0x0004620008000100 */
[----:B------:R2:W1:Y:S01]  /*0b80*/  SYNCS.EXCH.64 URZ, [UR6+0xb8], UR10 ;  /* 0x0000b80a06ff75b2 */ /* 0x0004620008000100 */
[----:B------:R2:W1:Y:S01]  /*0b90*/  SYNCS.EXCH.64 URZ, [UR6+0xd8], UR4 ;  /* 0x0000d80406ff75b2 */ /* 0x0004620008000100 */
[----:B------:R2:W1:Y:S01]  /*0ba0*/  SYNCS.EXCH.64 URZ, [UR6+0xc0], UR10 ;  /* 0x0000c00a06ff75b2 */ /* 0x0004620008000100 */
[----:B------:R2:W1:Y:S01]  /*0bb0*/  SYNCS.EXCH.64 URZ, [UR6+0xe0], UR4 ;  /* 0x0000e00406ff75b2 */ /* 0x0004620008000100 */
[----:B------:R2:W1:Y:S01]  /*0bc0*/  SYNCS.EXCH.64 URZ, [UR6+0xc8], UR10 ;  /* 0x0000c80a06ff75b2 */ /* 0x0004620008000100 */
[----:B------:R2:W1:Y:S02]  /*0bd0*/  SYNCS.EXCH.64 URZ, [UR6+0xe8], UR4 ;  /* 0x0000e80406ff75b2 */ /* 0x0004640008000100 */
[----:B--2---:R-:W-:Y:S01]  /*0be0*/  NOP ;  /* 0x0000000000007918 */ /* 0x004fe20000000000 */
.L_x_13:
        /* <DEDUP_REMOVED lines=14> */
[----:B------:R2:W1:Y:S01]  /*0cd0*/  SYNCS.EXCH.64 URZ, [UR5+0x100], UR6 ;  /* 0x0001000605ff75b2 */ /* 0x0004620008000100 */
[----:B------:R2:W1:Y:S01]  /*0ce0*/  SYNCS.EXCH.64 URZ, [UR5+0xf8], UR6 ;  /* 0x0000f80605ff75b2 */ /* 0x0004620008000100 */
[----:B------:R2:W1:Y:S02]  /*0cf0*/  SYNCS.EXCH.64 URZ, [UR5+0x108], UR6 ;  /* 0x0001080605ff75b2 */ /* 0x0004640008000100 */
[----:B--2---:R-:W-:Y:S01]  /*0d00*/  NOP ;  /* 0x0000000000007918 */ /* 0x004fe20000000000 */
.L_x_14:
[----:B-1----:R-:W1:Y:S01]  /*0d10*/  S2UR UR5, SR_CTAID.X ;  /* 0x00000000000579c3 */ /* 0x002e620000002500 */
[----:B------:R-:W-:-:S05]  /*0d20*/  CS2R.32 R165, SR_CgaSize ;  /* 0x0000000000a57805 */ /* 0x000fca0000008a00 */
[----:B------:R-:W-:-:S05]  /*0d30*/  IMAD R165, R165, -0xa0, RZ ;  /* 0xffffff60a5a57824 */ /* 0x000fca00078e02ff */
[----:B------:R-:W-:-:S14]  /*0d40*/  R2UR UR7, R165 ;  /* 0x00000000a50772ca */ /* 0x000fdc00000e0000 */
[----:B------:R-:W2:Y:S01]  /*0d50*/  LDCU UR7, c[0x0][UR7+0x2b0] ;  /* 0x00005600070777ac */ /* 0x000ea20008000800 */
[----:B------:R-:W-:Y:S01]  /*0d60*/  NOP ;  /* 0x0000000000007918 */ /* 0x000fe20000000000 */
[----:B------:R-:W-:-:S05]  /*0d70*/  CS2R.32 R165, SR_CgaSize ;  /* 0x0000000000a57805 */ /* 0x000fca0000008a00 */
[----:B------:R-:W-:-:S05]  /*0d80*/  IMAD R165, R165, -0xa0, RZ ;  /* 0xffffff60a5a57824 */ /* 0x000fca00078e02ff */
[----:B------:R-:W-:-:S14]  /*0d90*/  R2UR UR6, R165 ;  /* 0x00000000a50672ca */ /* 0x000fdc00000e0000 */
[----:B------:R-:W3:Y:S01]  /*0da0*/  LDCU UR6, c[0x0][UR6+0x2b4] ;  /* 0x00005680060677ac */ /* 0x000ee20008000800 */
[----:B------:R-:W4:Y:S08]  /*0db0*/  S2UR UR4, SR_CTAID.Y ;  /* 0x00000000000479c3 */ /* 0x000f300000002600 */
[----:B------:R-:W3:Y:S01]  /*0dc0*/  LDC R9, c[0x0][0xb24] ;  /* 0x0002c900ff097b82 */ /* 0x000ee20000000800 */
[----:B-1----:R-:W-:-:S02]  /*0dd0*/  I2FP.F32.U32 R5, UR5 ;  /* 0x0000000500057c45 */ /* 0x002fc40008201000 */
[----:B------:R-:W-:-:S05]  /*0de0*/  CS2R.32 R3, SR_CgaSize ;  /* 0x0000000000037805 */ /* 0x000fca0000008a00 */
[----:B------:R-:W-:-:S06]  /*0df0*/  IMAD R3, R3, -0xa0, RZ ;  /* 0xffffff6003037824 */ /* 0x000fcc00078e02ff */
[----:B------:R-:W1:Y:S01]  /*0e00*/  LDC R3, c[0x0][R3+0x2a0] ;  /* 0x0000a80003037b82 */ /* 0x000e620000000800 */
[----:B------:R-:W-:Y:S01]  /*0e10*/  MOV R165, UR5 ;  /* 0x0000000500a57c02 */ /* 0x000fe20008000f00 */
[----:B--2---:R-:W-:Y:S01]  /*0e20*/  FMUL R5, R5, UR7 ;  /* 0x0000000705057c20 */ /* 0x004fe20008400000 */
[----:B----4-:R-:W-:Y:S02]  /*0e30*/  I2FP.F32.U32 R4, UR4 ;  /* 0x0000000400047c45 */ /* 0x010fe40008201000 */
[----:B------:R-:W-:-:S05]  /*0e40*/  CS2R.32 R2, SR_CgaSize ;  /* 0x0000000000027805 */ /* 0x000fca0000008a00 */
[----:B------:R-:W-:-:S06]  /*0e50*/  IMAD R2, R2, -0xa0, RZ ;  /* 0xffffff6002027824 */ /* 0x000fcc00078e02ff */
[----:B------:R-:W2:Y:S01]  /*0e60*/  LDC R2, c[0x0][R2+0x2a4] ;  /* 0x0000a90002027b82 */ /* 0x000ea20000000800 */
[----:B------:R-:W4:Y:S01]  /*0e70*/  F2I.U32.TRUNC.NTZ R154, R5 ;  /* 0x00000005009a7305 */ /* 0x000f22000020f000 */
[----:B------:R-:W-:Y:S01]  /*0e80*/  MOV R155, UR4 ;  /* 0x00000004009b7c02 */ /* 0x000fe20008000f00 */
[----:B---3--:R-:W-:-:S05]  /*0e90*/  FMUL R4, R4, UR6 ;  /* 0x0000000604047c20 */ /* 0x008fca0008400000 */
[----:B------:R-:W-:Y:S01]  /*0ea0*/  BAR.SYNC.DEFER_BLOCKING 0x0 ;  /* 0x0000000000007b1d */ /* 0x000fe20000010000 */
[----:B------:R-:W-:-:S05]  /*0eb0*/  ISETP.GE.AND P0, PT, R9, 0x1, PT ;  /* 0x000000010900780c */ /* 0x000fca0003f06270 */
[----:B------:R-:W3:Y:S02]  /*0ec0*/  F2I.U32.TRUNC.NTZ R143, R4 ;  /* 0x00000004008f7305 */ /* 0x000ee4000020f000 */
[----:B------:R-:W2:Y:S01]  /*0ed0*/  S2UR UR36, SR_CTAID.Z ;  /* 0x00000000002479c3 */ /* 0x000ea20000002700 */
[----:B----4-:R-:W-:-:S05]  /*0ee0*/  IADD3 R154, PT, PT, -R154, RZ, RZ ;  /* 0x000000ff9a9a7210 */ /* 0x010fca0007ffe1ff */
[----:B-1----:R-:W-:Y:S01]  /*0ef0*/  IMAD R154, R3, R154, UR5 ;  /* 0x00000005039a7e24 */ /* 0x002fe2000f8e029a */
[----:B---3--:R-:W-:-:S05]  /*0f00*/  IADD3 R143, PT, PT, -R143, RZ, RZ ;  /* 0x000000ff8f8f7210 */ /* 0x008fca0007ffe1ff */
[----:B--2---:R-:W-:Y:S01]  /*0f10*/  IMAD R143, R2, R143, UR4 ;  /* 0x00000004028f7e24 */ /* 0x004fe2000f8e028f */
[----:B------:R-:W-:Y:S06]  /*0f20*/  @!P0 BRA `(.L_x_15) ;  /* 0x0000000000b88947 */ /* 0x000fec0003800000 */
[----:B------:R-:W1:Y:S01]  /*0f30*/  LDC.64 R4, c[0x0][0xb18] ;  /* 0x0002c600ff047b82 */ /* 0x000e620000000a00 */
[----:B------:R-:W-:-:S07]  /*0f40*/  ISETP.NE.AND P0, PT, R9, 0x1, PT ;  /* 0x000000010900780c */ /* 0x000fce0003f05270 */
[----:B------:R-:W2:Y:S08]  /*0f50*/  LDC R10, c[0x0][0xb0c] ;  /* 0x0002c300ff0a7b82 */ /* 0x000eb00000000800 */
[----:B------:R-:W3:Y:S08]  /*0f60*/  LDC R11, c[0x0][0x370] ;  /* 0x0000dc00ff0b7b82 */ /* 0x000ef00000000800 */
[----:B------:R-:W4:Y:S01]  /*0f70*/  LDC R12, c[0x0][0x374] ;  /* 0x0000dd00ff0c7b82 */ /* 0x000f220000000800 */
[----:B-1----:R-:W-:-:S07]  /*0f80*/  ISETP.NE.AND P1, PT, R4, 0x1, PT ;  /* 0x000000010400780c */ /* 0x002fce0003f25270 */
[----:B------:R-:W3:Y:S01]  /*0f90*/  LDC.64 R6, c[0x0][0xb10] ;  /* 0x0002c400ff067b82 */ /* 0x000ee20000000a00 */
[----:B--2---:R-:W-:-:S07]  /*0fa0*/  ISETP.NE.AND P2, PT, R10, 0x1, PT ;  /* 0x000000010a00780c */ /* 0x004fce0003f45270 */
[----:B------:R-:W1:Y:S08]  /*0fb0*/  LDC R8, c[0x0][0xb20] ;  /* 0x0002c800ff087b82 */ /* 0x000e700000000800 */
[----:B------:R-:W2:Y:S01]  /*0fc0*/  LDC.64 R2, c[0x0][0xb28] ;  /* 0x0002ca00ff027b82 */ /* 0x000ea20000000a00 */
[----:B----4-:R-:W-:-:S04]  /*0fd0*/  IMAD.HI.U32 R13, R12, R5, RZ ;  /* 0x000000050c0d7227 */ /* 0x010fc800078e00ff */
[----:B------:R-:W-:-:S04]  /*0fe0*/  IMAD.HI.U32 R5, R155, R5, RZ ;  /* 0x000000059b057227 */ /* 0x000fc800078e00ff */
[----:B---3--:R-:W-:-:S04]  /*0ff0*/  IMAD.HI.U32 R14, R11, R6, RZ ;  /* 0x000000060b0e7227 */ /* 0x008fc800078e00ff */
[----:B------:R-:W-:Y:S01]  /*1000*/  IMAD.HI.U32 R16, R165, R6, RZ ;  /* 0x00000006a5107227 */ /* 0x000fe200078e00ff */
[-C--:B------:R-:W-:Y:S02]  /*1010*/  @P2 SHF.R.U32.HI R11, RZ, R7.reuse, R14 ;  /* 0x00000007ff0b2219 */ /* 0x080fe4000001160e */
[-C--:B-1----:R-:W-:Y:S02]  /*1020*/  @P1 SHF.R.U32.HI R12, RZ, R8.reuse, R13 ;  /* 0x00000008ff0c1219 */ /* 0x082fe4000001160d */
[----:B------:R-:W-:Y:S02]  /*1030*/  SHF.R.U32.HI R8, RZ, R8, R5 ;  /* 0x00000008ff087219 */ /* 0x000fe40000011605 */
[----:B------:R-:W-:Y:S02]  /*1040*/  SHF.R.U32.HI R16, RZ, R7, R16 ;  /* 0x00000007ff107219 */ /* 0x000fe40000011610 */
[----:B------:R-:W-:Y:S01]  /*1050*/  SEL R5, R155, R8, !P1 ;  /* 0x000000089b057207 */ /* 0x000fe20004800000 */
[----:B--2---:R-:W-:Y:S01]  /*1060*/  IMAD.HI.U32 R14, R12, R2, RZ ;  /* 0x000000020c0e7227 */ /* 0x004fe200078e00ff */
[----:B------:R-:W-:-:S03]  /*1070*/  SEL R7, R165, R16, !P2 ;  /* 0x00000010a5077207 */ /* 0x000fc60005000000 */
[----:B------:R-:W-:Y:S01]  /*1080*/  IMAD.HI.U32 R6, R11, R2, RZ ;  /* 0x000000020b067227 */ /* 0x000fe200078e00ff */
[----:B------:R-:W-:-:S04]  /*1090*/  @P0 SHF.R.U32.HI R12, RZ, R3, R14 ;  /* 0x00000003ff0c0219 */ /* 0x000fc8000001160e */
[----:B------:R-:W-:Y:S01]  /*10a0*/  @P0 SHF.R.U32.HI R11, RZ, R3, R6 ;  /* 0x00000003ff0b0219 */ /* 0x000fe20000011606 */
[----:B------:R-:W-:-:S04]  /*10b0*/  IMAD R12, R12, R9, RZ ;  /* 0x000000090c0c7224 */ /* 0x000fc800078e02ff */
[----:B------:R-:W-:Y:S01]  /*10c0*/  IMAD R6, R11, R9, RZ ;  /* 0x000000090b067224 */ /* 0x000fe200078e02ff */
[----:B------:R-:W-:-:S04]  /*10d0*/  ISETP.GE.AND P1, PT, R5, R12, PT ;  /* 0x0000000c0500720c */ /* 0x000fc80003f26270 */
[----:B------:R-:W-:Y:S01]  /*10e0*/  ISETP.GE.OR P1, PT, R7, R6, P1 ;  /* 0x000000060700720c */ /* 0x000fe20000f26670 */
[----:B------:R-:W-:-:S05]  /*10f0*/  IMAD.HI.U32 R6, R5, R2, RZ ;  /* 0x0000000205067227 */ /* 0x000fca00078e00ff */
[----:B------:R-:W-:-:S04]  /*1100*/  SHF.R.U32.HI R6, RZ, R3, R6 ;  /* 0x00000003ff067219 */ /* 0x000fc80000011606 */
[----:B------:R-:W-:-:S03]  /*1110*/  SEL R6, R5, R6, !P0 ;  /* 0x0000000605067207 */ /* 0x000fc60004000000 */
[----:B------:R-:W-:Y:S01]  /*1120*/  @!P1 IMAD.HI.U32 R8, R7, R2, RZ ;  /* 0x0000000207089227 */ /* 0x000fe200078e00ff */
[----:B------:R-:W-:-:S04]  /*1130*/  IADD3 R2, PT, PT, -R6, RZ, RZ ;  /* 0x000000ff06027210 */ /* 0x000fc80007ffe1ff */
[----:B------:R-:W-:Y:S01]  /*1140*/  @!P1 SHF.R.U32.HI R8, RZ, R3, R8 ;  /* 0x00000003ff089219 */ /* 0x000fe20000011608 */
[----:B------:R-:W-:-:S03]  /*1150*/  IMAD R2, R9, R2, R5 ;  /* 0x0000000209027224 */ /* 0x000fc600078e0205 */
[----:B------:R-:W-:Y:S02]  /*1160*/  @!P1 SEL R3, R7, R8, !P0 ;  /* 0x0000000807039207 */ /* 0x000fe40004000000 */
[----:B------:R-:W-:-:S03]  /*1170*/  IADD3 R8, PT, PT, -R5, RZ, RZ ;  /* 0x000000ff05087210 */ /* 0x000fc60007ffe1ff */
[--C-:B------:R-:W-:Y:S02]  /*1180*/  @!P1 IMAD.IADD R6, R6, 0x1, -R3.reuse ;  /* 0x0000000106069824 */ /* 0x100fe400078e0a03 */
[----:B------:R-:W-:Y:S01]  /*1190*/  @!P1 IMAD R3, R2, R11, R3 ;  /* 0x0000000b02039224 */ /* 0x000fe200078e0203 */
[----:B------:R-:W-:Y:S01]  /*11a0*/  IADD3 R2, PT, PT, -R7, RZ, RZ ;  /* 0x000000ff07027210 */ /* 0x000fe20007ffe1ff */
[----:B------:R-:W-:Y:S02]  /*11b0*/  @!P1 IMAD R5, R6, R9, R7 ;  /* 0x0000000906059224 */ /* 0x000fe400078e0207 */
[----:B------:R-:W-:Y:S02]  /*11c0*/  IMAD R8, R4, R8, R155 ;  /* 0x0000000804087224 */ /* 0x000fe400078e029b */
[----:B------:R-:W-:Y:S02]  /*11d0*/  @!P1 IMAD.MOV.U32 R7, RZ, RZ, R3 ;  /* 0x000000ffff079224 */ /* 0x000fe400078e0003 */
[----:B------:R-:W-:-:S02]  /*11e0*/  IMAD R2, R10, R2, R165 ;  /* 0x000000020a027224 */ /* 0x000fc400078e02a5 */
[----:B------:R-:W-:Y:S02]  /*11f0*/  IMAD R155, R5, R4, R8 ;  /* 0x00000004059b7224 */ /* 0x000fe400078e0208 */
[----:B------:R-:W-:Y:S02]  /*1200*/  IMAD R165, R7, R10, R2 ;  /* 0x0000000a07a57224 */ /* 0x000fe400078e0202 */
.L_x_15:
[----:B------:R-:W1:Y:S01]  /*1210*/  LDCU UR4, c[0x0][0xb30] ;  /* 0x00016600ff0477ac */ /* 0x000e620008000800 */
[----:B------:R-:W2:Y:S08]  /*1220*/  S2UR UR37, SR_CgaCtaId ;  /* 0x00000000002579c3 */ /* 0x000eb00000008800 */
[----:B------:R-:W3:Y:S01]  /*1230*/  LDC R72, c[0x0][0xb24] ;  /* 0x0002c900ff487b82 */ /* 0x000ee20000000800 */
[----:B-1----:R-:W-:-:S09]  /*1240*/  UISETP.NE.AND UP1, UPT, UR4, 0x1, UPT ;  /* 0x000000010400788c */ /* 0x002fd2000bf25270 */
[----:B--2---:R-:W-:Y:S05]  /*1250*/  BRA.U UP1, `(.L_x_16) ;  /* 0x0000000101407547 */ /* 0x004fea000b800000 */
[----:B------:R-:W1:Y:S08]  /*1260*/  LDC.64 R4, c[0x0][0xb10] ;  /* 0x0002c400ff047b82 */ /* 0x000e700000000a00 */
[----:B------:R-:W2:Y:S08]  /*1270*/  LDC.64 R2, c[0x0][0xb18] ;  /* 0x0002c600ff027b82 */ /* 0x000eb00000000a00 */
[----:B------:R-:W4:Y:S08]  /*1280*/  LDC R6, c[0x0][0xb20] ;  /* 0x0002c800ff067b82 */ /* 0x000f300000000800 */
[----:B------:R-:W3:Y:S01]  /*1290*/  LDC R8, c[0x0][0xb0c] ;  /* 0x0002c300ff087b82 */ /* 0x000ee20000000800 */
[----:B-1----:R-:W-:-:S05]  /*12a0*/  IMAD.HI.U32 R4, R165, R4, RZ ;  /* 0x00000004a5047227 */ /* 0x002fca00078e00ff */
[----:B------:R-:W-:Y:S01]  /*12b0*/  SHF.R.U32.HI R4, RZ, R5, R4 ;  /* 0x00000005ff047219 */ /* 0x000fe20000011604 */
[----:B--2---:R-:W-:Y:S01]  /*12c0*/  IMAD.HI.U32 R3, R155, R3, RZ ;  /* 0x000000039b037227 */ /* 0x004fe200078e00ff */
[----:B------:R-:W-:-:S04]  /*12d0*/  ISETP.NE.AND P0, PT, R2, 0x1, PT ;  /* 0x000000010200780c */ /* 0x000fc80003f05270 */
[----:B----4-:R-:W-:-:S04]  /*12e0*/  SHF.R.U32.HI R6, RZ, R6, R3 ;  /* 0x00000006ff067219 */ /* 0x010fc80000011603 */
[----:B------:R-:W-:Y:S02]  /*12f0*/  SEL R3, R155, R6, !P0 ;  /* 0x000000069b037207 */ /* 0x000fe40004000000 */
[----:B---3--:R-:W-:-:S04]  /*1300*/  ISETP.NE.AND P1, PT, R8, 0x1, PT ;  /* 0x000000010800780c */ /* 0x008fc80003f25270 */
[----:B------:R-:W-:-:S05]  /*1310*/  SEL R4, R165, R4, !P1 ;  /* 0x00000004a5047207 */ /* 0x000fca0004800000 */
[----:B------:R-:W-:Y:S02]  /*1320*/  IMAD.IADD R5, R3, 0x1, -R4 ;  /* 0x0000000103057824 */ /* 0x000fe400078e0a04 */
[----:B------:R-:W-:Y:S02]  /*1330*/  IMAD.IADD R3, R4, 0x1, -R3 ;  /* 0x0000000104037824 */ /* 0x000fe400078e0a03 */
[----:B------:R-:W-:Y:S02]  /*1340*/  IMAD R165, R5, R8, R165 ;  /* 0x0000000805a57224 */ /* 0x000fe400078e02a5 */
[----:B------:R-:W-:-:S07]  /*1350*/  IMAD R155, R3, R2, R155 ;  /* 0x00000002039b7224 */ /* 0x000fce00078e029b */
.L_x_16:
[----:B------:R-:W-:Y:S01]  /*1360*/  BAR.SYNC.DEFER_BLOCKING 0x0 ;  /* 0x0000000000007b1d */ /* 0x000fe20000010000 */
[----:B------:R-:W-:Y:S01]  /*1370*/  UISETP.NE.AND UP1, UPT, UR8, 0x2, UPT ;  /* 0x000000020800788c */ /* 0x000fe2000bf25270 */
[----:B------:R-:W-:Y:S02]  /*1380*/  ISETP.NE.OR P5, PT, R0, 0x2, !P5 ;  /* 0x000000020000780c */ /* 0x000fe40006fa5670 */
[----:B------:R-:W-:-:S06]  /*1390*/  LOP3.LUT R2, R166, 0x1f, RZ, 0xc0, !PT ;  /* 0x0000001fa6027812 */ /* 0x000fcc00078ec0ff */
[----:B------:R-:W-:Y:S05]  /*13a0*/  BRA.U UP1, `(.L_x_17) ;  /* 0x0000001101c87547 */ /* 0x000fea000b800000 */
[----:B------:R-:W1:Y:S01]  /*13b0*/  LDCU UR13, c[0x0][0x38c] ;  /* 0x00007180ff0d77ac */ /* 0x000e620008000800 */
[----:B------:R-:W2:Y:S01]  /*13c0*/  LDC R9, c[0x0][0x370] ;  /* 0x0000dc00ff097b82 */ /* 0x000ea20000000800 */
[----:B------:R-:W-:Y:S01]  /*13d0*/  PLOP3.LUT P1, PT, PT, PT, UP2, 0x80, 0x8 ;  /* 0x000000000008781c */ /* 0x000fe20003f2f028 */
[----:B------:R-:W-:Y:S01]  /*13e0*/  IMAD.MOV.U32 R15, RZ, RZ, 0x1 ;  /* 0x00000001ff0f7424 */ /* 0x000fe200078e00ff */
[----:B------:R-:W-:Y:S01]  /*13f0*/  ISETP.EQ.OR P4, PT, R2, RZ, P5 ;  /* 0x000000ff0200720c */ /* 0x000fe20002f82670 */
[----:B------:R-:W-:Y:S01]  /*1400*/  IMAD.MOV.U32 R14, RZ, RZ, RZ ;  /* 0x000000ffff0e7224 */ /* 0x000fe200078e00ff */
[----:B------:R-:W-:Y:S02]  /*1410*/  PLOP3.LUT P1, PT, P1, PT, PT, 0x8, 0x80 ;  /* 0x000000000080781c */ /* 0x000fe40000f2e170 */
[----:B------:R-:W-:Y:S01]  /*1420*/  CS2R R12, SRZ ;  /* 0x00000000000c7805 */ /* 0x000fe2000001ff00 */
[----:B------:R-:W-:Y:S01]  /*1430*/  IMAD.MOV.U32 R10, RZ, RZ, 0x1 ;  /* 0x00000001ff0a7424 */ /* 0x000fe200078e00ff */
[----:B------:R-:W4:Y:S01]  /*1440*/  LDC R0, c[0x0][0x374] ;  /* 0x0000dd00ff007b82 */ /* 0x000f220000000800 */
[----:B------:R-:W2:Y:S01]  /*1450*/  LDCU.64 UR22, c[0x0][0x348] ;  /* 0x00006900ff1677ac */ /* 0x000ea20008000a00 */
[----:B------:R-:W-:Y:S01]  /*1460*/  UMOV UR6, URZ ;  /* 0x000000ff00067c82 */ /* 0x000fe20008000000 */
[----:B-1----:R-:W-:-:S04]  /*1470*/  UIADD3 UR5, UPT, UPT, UR13, 0x7f, URZ ;  /* 0x0000007f0d057890 */ /* 0x002fc8000fffe0ff */
[----:B------:R-:W-:-:S04]  /*1480*/  USHF.R.S32.HI UR4, URZ, 0x1f, UR5 ;  /* 0x0000001fff047899 */ /* 0x000fc80008011405 */
[----:B------:R-:W-:-:S04]  /*1490*/  ULEA.HI UR4, UR4, UR5, URZ, 0x7 ;  /* 0x0000000504047291 */ /* 0x000fc8000f8f38ff */
[----:B------:R-:W-:Y:S02]  /*14a0*/  USHF.R.S32.HI UR15, URZ, 0x7, UR4 ;  /* 0x00000007ff0f7899 */ /* 0x000fe40008011404 */
[----:B------:R-:W-:Y:S02]  /*14b0*/  UIADD3 UR4, UPT, UPT, UR13, -0x1, URZ ;  /* 0xffffffff0d047890 */ /* 0x000fe4000fffe0ff */
[----:B------:R-:W-:Y:S02]  /*14c0*/  UISETP.LT.U32.AND UP0, UPT, UR15, 0x7, UPT ;  /* 0x000000070f00788c */ /* 0x000fe4000bf01070 */
[----:B------:R-:W-:Y:S02]  /*14d0*/  UISETP.GE.U32.AND UP1, UPT, UR4, -0xff, UPT ;  /* 0xffffff010400788c */ /* 0x000fe4000bf26070 */
[----:B------:R-:W-:Y:S02]  /*14e0*/  USEL UR14, UR15, 0x7, UP0 ;  /* 0x000000070f0e7887 */ /* 0x000fe40008000000 */
[----:B------:R-:W-:-:S02]  /*14f0*/  UIADD3 UR13, UPT, UPT, UR13, 0xfe, URZ ;  /* 0x000000fe0d0d7890 */ /* 0x000fc4000fffe0ff */
[----:B------:R-:W-:Y:S02]  /*1500*/  UIADD3 UR5, UPT, UPT, UR14, -0x1, URZ ;  /* 0xffffffff0e057890 */ /* 0x000fe4000fffe0ff */
[----:B------:R-:W-:-:S03]  /*1510*/  UIADD3 UR7, UPT, UPT, UR15, -UR14, URZ ;  /* 0x8000000e0f077290 */ /* 0x000fc6000fffe0ff */
[----:B------:R-:W-:-:S04]  /*1520*/  @UP1 UIADD3 UR5, UPT, UPT, UR14, URZ, URZ ;  /* 0x000000ff0e051290 */ /* 0x000fc8000fffe0ff */
[----:B--2---:R-:W-:-:S12]  /*1530*/  UIADD3 UR5, UPT, UPT, UR5, 0x1, URZ ;  /* 0x0000000105057890 */ /* 0x004fd8000fffe0ff */
.L_x_35:
[----:B------:R-:W-:Y:S01]  /*1540*/  UISETP.NE.AND UP0, UPT, UR37, URZ, UPT ;  /* 0x000000ff2500728c */ /* 0x000fe2000bf05270 */
[----:B------:R-:W1:Y:S08]  /*1550*/  S2UR UR37, SR_CgaCtaId ;  /* 0x00000000002579c3 */ /* 0x000e700000008800 */
[----:B------:R-:W-:Y:S05]  /*1560*/  BRA.U UP0, `(.L_x_18) ;  /* 0x0000000100347547 */ /* 0x000fea000b800000 */
[----:B------:R-:W2:Y:S01]  /*1570*/  S2R R2, SR_CgaCtaId ;  /* 0x0000000000027919 */ /* 0x000ea20000008800 */
[----:B------:R-:W-:-:S04]  /*1580*/  MOV R3, 0x400 ;  /* 0x0000040000037802 */ /* 0x000fc80000000f00 */
[----:B--2---:R-:W-:Y:S02]  /*1590*/  LEA R3, R2, R3, 0x18 ;  /* 0x0000000302037211 */ /* 0x004fe400078ec0ff */
[----:B------:R-:W-:-:S03]  /*15a0*/  SHF.L.U32 R2, R10, 0x1f, RZ ;  /* 0x0000001f0a027819 */ /* 0x000fc600000006ff */
[----:B------:R-:W-:-:S04]  /*15b0*/  IMAD R3, R12, 0x8, R3 ;  /* 0x000000080c037824 */ /* 0x000fc800078e0203 */
[----:B------:R-:W2:Y:S02]  /*15c0*/  SYNCS.PHASECHK.TRANS64.TRYWAIT P0, [R3+URZ+0x100], R2 ;  /* 0x00010002030075a7 */ /* 0x000ea400080011ff */
[----:B--2---:R-:W-:Y:S05]  /*15d0*/  @!P0 BRA `(.L_x_19) ;  /* 0x00000054005c8947 */ /* 0x004fea0003800000 */
.L_x_98:
[----:B------:R-:W-:Y:S01]  /*15e0*/  VIADD R12, R12, 0x1 ;  /* 0x000000010c0c7836 */ /* 0x000fe20000000000 */
[----:B------:R2:W-:Y:S04]  /*15f0*/  SYNCS.ARRIVE.TRANS64.A1T0 RZ, [R3+URZ+0xf0], RZ ;  /* 0x0000f0ff03ff79a7 */ /* 0x0005e800081000ff */
[----:B------:R-:W-:-:S04]  /*1600*/  ISETP.NE.AND P0, PT, R12, 0x2, PT ;  /* 0x000000020c00780c */ /* 0x000fc80003f05270 */
[----:B------:R-:W-:Y:S02]  /*1610*/  SEL R12, R12, RZ, P0 ;  /* 0x000000ff0c0c7207 */ /* 0x000fe40000000000 */
[----:B--2---:R-:W-:-:S04]  /*1620*/  SEL R3, RZ, 0x1, P0 ;  /* 0x00000001ff037807 */ /* 0x004fc80000000000 */
[----:B------:R-:W-:-:S07]  /*1630*/  LOP3.LUT R10, R10, R3, RZ, 0x3c, !PT ;  /* 0x000000030a0a7212 */ /* 0x000fce00078e3cff */
.L_x_18:
[----:B------:R-:W-:Y:S01]  /*1640*/  UMOV UR4, 0x400 ;  /* 0x0000040000047882 */ /* 0x000fe20000000000 */
[----:B------:R-:W-:Y:S01]  /*1650*/  SHF.L.U32 R2, R15, 0x1f, RZ ;  /* 0x0000001f0f027819 */ /* 0x000fe200000006ff */
[----:B-1----:R-:W-:Y:S01]  /*1660*/  ULEA UR4, UR37, UR4, 0x18 ;  /* 0x0000000425047291 */ /* 0x002fe2000f8ec0ff */
[----:B------:R-:W-:Y:S01]  /*1670*/  R2UR UR35, R165 ;  /* 0x00000000a52372ca */ /* 0x000fe200000e0000 */
[----:B------:R-:W-:Y:S01]  /*1680*/  UISETP.GE.U32.AND UP0, UPT, UR13, 0xff, UPT ;  /* 0x000000ff0d00788c */ /* 0x000fe2000bf06070 */
[----:B------:R-:W-:Y:S01]  /*1690*/  R2UR UR11, R155 ;  /* 0x000000009b0b72ca */ /* 0x000fe200000e0000 */
[----:B------:R-:W-:Y:S01]  /*16a0*/  ULEA UR8, UR6, UR4, 0x3 ;  /* 0x0000000406087291 */ /* 0x000fe2000f8e18ff */
[----:B------:R-:W-:-:S08]  /*16b0*/  UMOV UR24, URZ ;  /* 0x000000ff00187c82 */ /* 0x000fd00008000000 */
[----:B------:R1:W2:Y:S01]  /*16c0*/  SYNCS.PHASECHK.TRANS64.TRYWAIT P0, [UR8+0x38], R2 ;  /* 0x00003802ff0075a7 */ /* 0x0002a20008001108 */
[----:B------:R-:W-:Y:S02]  /*16d0*/  USHF.L.U32 UR35, UR35, 0x7, URZ ;  /* 0x0000000723237899 */ /* 0x000fe400080006ff */
[----:B------:R-:W-:Y:S01]  /*16e0*/  USHF.L.U32 UR11, UR11, 0x6, URZ ;  /* 0x000000060b0b7899 */ /* 0x000fe200080006ff */
[----:B------:R-:W-:Y:S11]  /*16f0*/  BRA.U !UP0, `(.L_x_20) ;  /* 0x0000000108a87547 */ /* 0x000ff6000b800000 */
[----:B------:R-:W-:Y:S01]  /*1700*/  UMOV UR16, URZ ;  /* 0x000000ff00107c82 */ /* 0x000fe20008000000 */
[----:B------:R-:W-:-:S05]  /*1710*/  UMOV UR17, UR6 ;  /* 0x0000000600117c82 */ /* 0x000fca0008000000 */
.L_x_25:
[----:B-1----:R-:W-:Y:S01]  /*1720*/  ULEA UR33, UR17, UR4, 0x3 ;  /* 0x0000000411217291 */ /* 0x002fe2000f8e18ff */
[----:B--2---:R-:W-:Y:S01]  /*1730*/  @!P5 MOV R3, 0x6000 ;  /* 0x000060000003d802 */ /* 0x004fe20000000f00 */
[----:B--2---:R-:W-:Y:S10]  /*1740*/  @P0 BRA `(.L_x_21) ;  /* 0x00000000000c0947 */ /* 0x004ff40003800000 */
[----:B------:R-:W-:-:S04]  /*1750*/  SHF.L.U32 R5, R15, 0x1f, RZ ;  /* 0x0000001f0f057819 */ /* 0x000fc800000006ff */
[----:B------:R-:W2:Y:S02]  /*1760*/  SYNCS.PHASECHK.TRANS64.TRYWAIT P0, [UR33+0x38], R5 ;  /* 0x00003805ff0075a7 */ /* 0x000ea40008001121 */
[----:B--2---:R-:W-:Y:S05]  /*1770*/  @!P0 BRA `(.L_x_22) ;  /* 0x0000005400088947 */ /* 0x004fea0003800000 */
.L_x_21:
[----:B------:R2:W-:Y:S01]  /*1780*/  @!P5 SYNCS.ARRIVE.TRANS64 RZ, [UR33], R3 ;  /* 0x00000003ffffd9a7 */ /* 0x0005e20008000021 */
[----:B------:R-:W-:Y:S04]  /*1790*/  BSSY.RECONVERGENT B0, `(.L_x_23) ;  /* 0x0000003000007945 */ /* 0x000fe80003800200 */
[----:B------:R-:W-:Y:S05]  /*17a0*/  @P4 BRA `(.L_x_24) ;  /* 0x0000000000044947 */ /* 0x000fea0003800000 */
[----:B------:R-:W-:Y:S05]  /*17b0*/  BPT.TRAP 0x1 ;  /* 0x000000040000795c */ /* 0x000fea0000300000 */
.L_x_24:
[----:B------:R-:W-:Y:S05]  /*17c0*/  BSYNC.RECONVERGENT B0 ;  /* 0x0000000000007941 */ /* 0x000fea0003800200 */
.L_x_23:
[----:B------:R-:W-:Y:S02]  /*17d0*/  UIADD3 UR6, UPT, UPT, UR17, 0x1, URZ ;  /* 0x0000000111067890 */ /* 0x000fe4000fffe0ff */
[----:B------:R-:W-:Y:S02]  /*17e0*/  ULEA UR32, UR17, UR4, 0xe ;  /* 0x0000000411207291 */ /* 0x000fe4000f8e70ff */
[----:B------:R-:W-:Y:S02]  /*17f0*/  UISETP.NE.AND UP0, UPT, UR6, 0x7, UPT ;  /* 0x000000070600788c */ /* 0x000fe4000bf05270 */
[----:B------:R-:W-:Y:S02]  /*1800*/  UIADD3 UR26, UP1, UPT, UR22, 0x80, URZ ;  /* 0x00000080161a7890 */ /* 0x000fe4000ff3e0ff */
[----:B------:R-:W-:Y:S02]  /*1810*/  USEL UR9, URZ, 0x1, UP0 ;  /* 0x00000001ff097887 */ /* 0x000fe40008000000 */
[----:B------:R-:W-:-:S02]  /*1820*/  USEL UR6, UR6, URZ, UP0 ;  /* 0x000000ff06067287 */ /* 0x000fc40008000000 */
[----:B------:R-:W-:Y:S02]  /*1830*/  UIADD3 UR20, UP0, UPT, UR22, 0x180, URZ ;  /* 0x0000018016147890 */ /* 0x000fe4000ff1e0ff */
[----:B------:R-:W-:Y:S01]  /*1840*/  ULEA UR8, UR6, UR4, 0x3 ;  /* 0x0000000406087291 */ /* 0x000fe2000f8e18ff */
[----:B------:R-:W-:Y:S01]  /*1850*/  LOP3.LUT R15, R15, UR9, RZ, 0x3c, !PT ;  /* 0x000000090f0f7c12 */ /* 0x000fe2000f8e3cff */
[----:B------:R-:W-:Y:S02]  /*1860*/  USHF.L.U32 UR34, UR16, 0x7, URZ ;  /* 0x0000000710227899 */ /* 0x000fe400080006ff */
[----:B------:R-:W-:Y:S01]  /*1870*/  UIADD3.X UR27, UPT, UPT, URZ, UR23, URZ, UP1, !UPT ;  /* 0x00000017ff1b7290 */ /* 0x000fe20008ffe4ff */
[----:B-1----:R-:W-:Y:S01]  /*1880*/  SHF.L.U32 R2, R15, 0x1f, RZ ;  /* 0x0000001f0f027819 */ /* 0x002fe200000006ff */
[----:B------:R-:W-:Y:S02]  /*1890*/  UIADD3 UR32, UPT, UPT, UR32, 0x4400, URZ ;  /* 0x0000440020207890 */ /* 0x000fe4000fffe0ff */
[----:B------:R-:W-:Y:S01]  /*18a0*/  UIADD3.X UR21, UPT, UPT, URZ, UR23, URZ, UP0, !UPT ;  /* 0x00000017ff157290 */ /* 0x000fe200087fe4ff */
[----:B------:R1:W1:Y:S01]  /*18b0*/  SYNCS.PHASECHK.TRANS64.TRYWAIT P0, [UR8+0x38], R2 ;  /* 0x00003802ff0075a7 */ /* 0x0002620008001108 */
[----:B------:R-:W-:Y:S01]  /*18c0*/  ULEA UR8, UR17, UR4, 0xd ;  /* 0x0000000411087291 */ /* 0x000fe2000f8e68ff */
[----:B------:R-:W-:Y:S01]  /*18d0*/  UMOV UR18, 0x0 ;  /* 0x0000000000127882 */ /* 0x000fe20000000000 */
[----:B------:R-:W-:-:S02]  /*18e0*/  UMOV UR19, 0x10000000 ;  /* 0x1000000000137882 */ /* 0x000fc40000000000 */
[----:B------:R-:W-:Y:S01]  /*18f0*/  UIADD3 UR8, UPT, UPT, UR8, 0x20400, URZ ;  /* 0x0002040008087890 */ /* 0x000fe2000fffe0ff */
[----:B------:R1:W-:Y:S01]  /*1900*/  UTMALDG.3D [UR32], [UR26], desc[UR18] ;  /* 0x000012201a0075b4 */ /* 0x0003e20008011000 */
[----:B------:R-:W-:Y:S01]  /*1910*/  UMOV UR12, UR36 ;  /* 0x00000024000c7c82 */ /* 0x000fe20008000000 */
[----:B------:R-:W-:Y:S01]  /*1920*/  UMOV UR9, UR33 ;  /* 0x0000002100097c82 */ /* 0x000fe20008000000 */
[----:B------:R-:W-:Y:S01]  /*1930*/  UMOV UR10, UR34 ;  /* 0x00000022000a7c82 */ /* 0x000fe20008000000 */
[----:B------:R-:W-:Y:S01]  /*1940*/  UIADD3 UR16, UPT, UPT, UR16, 0x1, URZ ;  /* 0x0000000110107890 */ /* 0x000fe2000fffe0ff */
[----:B------:R-:W-:Y:S01]  /*1950*/  UMOV UR24, UR5 ;  /* 0x0000000500187c82 */ /* 0x000fe20008000000 */
[----:B------:R-:W-:Y:S02]  /*1960*/  UMOV UR17, UR6 ;  /* 0x0000000600117c82 */ /* 0x000fe40008000000 */
[----:B------:R1:W-:Y:S01]  /*1970*/  UTMALDG.3D [UR8], [UR20], desc[UR18] ;  /* 0x00001208140075b4 */ /* 0x0003e20008011000 */
[----:B------:R-:W-:-:S09]  /*1980*/  UISETP.NE.AND UP0, UPT, UR16, UR5, UPT ;  /* 0x000000051000728c */ /* 0x000fd2000bf05270 */
[----:B------:R-:W-:Y:S05]  /*1990*/  BRA.U UP0, `(.L_x_25) ;  /* 0xfffffffd00607547 */ /* 0x000fea000b83ffff */
.L_x_20:
[----:B-1----:R-:W-:Y:S01]  /*19a0*/  ULEA UR8, UR6, UR4, 0x3 ;  /* 0x0000000406087291 */ /* 0x002fe2000f8e18ff */
[----:B------:R-:W-:Y:S01]  /*19b0*/  SHF.L.U32 R2, R15, 0x1f, RZ ;  /* 0x0000001f0f027819 */ /* 0x000fe200000006ff */
[----:B------:R-:W-:Y:S01]  /*19c0*/  @!P1 SYNCS.ARRIVE.TRANS64.A1T0 RZ, [UR4+0x88], RZ ;  /* 0x000088ffffff99a7 */ /* 0x000fe20008100004 */
[----:B------:R-:W-:-:S06]  /*19d0*/  UISETP.GT.AND UP0, UPT, UR15, UR14, UPT ;  /* 0x0000000e0f00728c */ /* 0x000fcc000bf04270 */
[----:B--2---:R1:W2:Y:S03]  /*19e0*/  SYNCS.PHASECHK.TRANS64.TRYWAIT P0, [UR8+0x38], R2 ;  /* 0x00003802ff0075a7 */ /* 0x0042a60008001108 */
[----:B------:R-:W-:Y:S05]  /*19f0*/  BRA.U !UP0, `(.L_x_26) ;  /* 0x0000000108ac7547 */ /* 0x000fea000b800000 */
[----:B------:R-:W-:Y:S01]  /*1a00*/  UIADD3 UR21, UPT, UPT, UR7, UR24, URZ ;  /* 0x0000001807157290 */ /* 0x000fe2000fffe0ff */
[----:B------:R-:W-:-:S11]  /*1a10*/  UMOV UR25, UR6 ;  /* 0x0000000600197c82 */ /* 0x000fd60008000000 */
.L_x_31:
[----:B-1----:R-:W-:Y:S01]  /*1a20*/  ULEA UR17, UR25, UR4, 0x3 ;  /* 0x0000000419117291 */ /* 0x002fe2000f8e18ff */
[----:B--2---:R-:W-:Y:S01]  /*1a30*/  @!P5 MOV R3, 0x6000 ;  /* 0x000060000003d802 */ /* 0x004fe20000000f00 */
[----:B--2---:R-:W-:Y:S10]  /*1a40*/  @P0 BRA `(.L_x_27) ;  /* 0x00000000000c0947 */ /* 0x004ff40003800000 */
[----:B------:R-:W-:-:S04]  /*1a50*/  SHF.L.U32 R5, R15, 0x1f, RZ ;  /* 0x0000001f0f057819 */ /* 0x000fc800000006ff */
[----:B------:R-:W2:Y:S02]  /*1a60*/  SYNCS.PHASECHK.TRANS64.TRYWAIT P0, [UR17+0x38], R5 ;  /* 0x00003805ff0075a7 */ /* 0x000ea40008001111 */
[----:B--2---:R-:W-:Y:S05]  /*1a70*/  @!P0 BRA `(.L_x_28) ;  /* 0x0000005000608947 */ /* 0x004fea0003800000 */
.L_x_27:
[----:B------:R2:W-:Y:S01]  /*1a80*/  @!P5 SYNCS.ARRIVE.TRANS64 RZ, [UR17], R3 ;  /* 0x00000003ffffd9a7 */ /* 0x0005e20008000011 */
[----:B------:R-:W-:Y:S04]  /*1a90*/  BSSY.RECONVERGENT B0, `(.L_x_29) ;  /* 0x0000003000007945 */ /* 0x000fe80003800200 */
[----:B------:R-:W-:Y:S05]  /*1aa0*/  @P4 BRA `(.L_x_30) ;  /* 0x0000000000044947 */ /* 0x000fea0003800000 */
[----:B------:R-:W-:Y:S05]  /*1ab0*/  BPT.TRAP 0x1 ;  /* 0x000000040000795c */ /* 0x000fea0000300000 */
.L_x_30:
[----:B------:R-:W-:Y:S05]  /*1ac0*/  BSYNC.RECONVERGENT B0 ;  /* 0x0000000000007941 */ /* 0x000fea0003800200 */
.L_x_29:
        /* <DEDUP_REMOVED lines=10> */
[----:B------:R-:W-:Y:S01]  /*1b70*/  UIADD3 UR16, UPT, UPT, UR16, 0x4400, URZ ;  /* 0x0000440010107890 */ /* 0x000fe2000fffe0ff */
[----:B-1----:R-:W-:Y:S01]  /*1b80*/  SHF.L.U32 R2, R15, 0x1f, RZ ;  /* 0x0000001f0f027819 */ /* 0x002fe200000006ff */
[----:B------:R-:W-:Y:S02]  /*1b90*/  UIADD3.X UR31, UPT, UPT, URZ, UR23, URZ, UP1, !UPT ;  /* 0x00000017ff1f7290 */ /* 0x000fe40008ffe4ff */
[----:B------:R-:W-:Y:S01]  /*1ba0*/  UIADD3.X UR29, UPT, UPT, URZ, UR23, URZ, UP0, !UPT ;  /* 0x00000017ff1d7290 */ /* 0x000fe200087fe4ff */
[----:B------:R1:W1:Y:S01]  /*1bb0*/  SYNCS.PHASECHK.TRANS64.TRYWAIT P0, [UR8+0x38], R2 ;  /* 0x00003802ff0075a7 */ /* 0x0002620008001108 */
[----:B------:R-:W-:Y:S01]  /*1bc0*/  ULEA UR8, UR25, UR4, 0xd ;  /* 0x0000000419087291 */ /* 0x000fe2000f8e68ff */
[----:B------:R-:W-:Y:S01]  /*1bd0*/  UMOV UR26, 0x0 ;  /* 0x00000000001a7882 */ /* 0x000fe20000000000 */
[----:B------:R-:W-:-:S02]  /*1be0*/  UMOV UR27, 0x10000000 ;  /* 0x10000000001b7882 */ /* 0x000fc40000000000 */
[----:B------:R-:W-:Y:S01]  /*1bf0*/  UIADD3 UR8, UPT, UPT, UR8, 0x20400, URZ ;  /* 0x0002040008087890 */ /* 0x000fe2000fffe0ff */
[----:B------:R-:W-:Y:S01]  /*1c00*/  UMOV UR19, UR35 ;  /* 0x0000002300137c82 */ /* 0x000fe20008000000 */
[----:B------:R-:W-:Y:S01]  /*1c10*/  UMOV UR20, UR36 ;  /* 0x0000002400147c82 */ /* 0x000fe20008000000 */
[----:B------:R-:W-:Y:S01]  /*1c20*/  UMOV UR12, UR36 ;  /* 0x00000024000c7c82 */ /* 0x000fe20008000000 */
[----:B------:R-:W-:Y:S01]  /*1c30*/  UMOV UR9, UR17 ;  /* 0x0000001100097c82 */ /* 0x000fe20008000000 */
[----:B------:R-:W-:Y:S01]  /*1c40*/  UMOV UR10, UR18 ;  /* 0x00000012000a7c82 */ /* 0x000fe20008000000 */
[----:B------:R1:W-:Y:S01]  /*1c50*/  UTMALDG.3D [UR16], [UR30], desc[UR26] ;  /* 0x00001a101e0075b4 */ /* 0x0003e20008011000 */
[----:B------:R-:W-:Y:S01]  /*1c60*/  UIADD3 UR24, UPT, UPT, UR24, 0x1, URZ ;  /* 0x0000000118187890 */ /* 0x000fe2000fffe0ff */
[----:B------:R-:W-:-:S03]  /*1c70*/  UMOV UR25, UR6 ;  /* 0x0000000600197c82 */ /* 0x000fc60008000000 */
[----:B------:R-:W-:Y:S01]  /*1c80*/  UISETP.NE.AND UP0, UPT, UR24, UR21, UPT ;  /* 0x000000151800728c */ /* 0x000fe2000bf05270 */
[----:B------:R1:W-:Y:S08]  /*1c90*/  UTMALDG.3D [UR8], [UR28], desc[UR26] ;  /* 0x00001a081c0075b4 */ /* 0x0003f00008011000 */
[----:B------:R-:W-:Y:S05]  /*1ca0*/  BRA.U UP0, `(.L_x_31) ;  /* 0xfffffffd005c7547 */ /* 0x000fea000b83ffff */
.L_x_26:
[C---:B-1----:R-:W-:Y:S01]  /*1cb0*/  LEA R2, R14.reuse, UR4, 0x3 ;  /* 0x000000040e027c11 */ /* 0x042fe2000f8e18ff */
[----:B------:R-:W-:Y:S01]  /*1cc0*/  NOP ;  /* 0x0000000000007918 */ /* 0x000fe20000000000 */
[----:B--2---:R-:W-:Y:S02]  /*1cd0*/  SHF.L.U32 R3, R13, 0x1f, RZ ;  /* 0x0000001f0d037819 */ /* 0x004fe400000006ff */
[----:B------:R-:W-:Y:S02]  /*1ce0*/  LEA R4, R14, UR4, 0x4 ;  /* 0x000000040e047c11 */ /* 0x000fe4000f8e20ff */
[----:B------:R-:W1:Y:S02]  /*1cf0*/  SYNCS.PHASECHK.TRANS64.TRYWAIT P0, [R2+URZ+0x90], R3 ;  /* 0x00009003020075a7 */ /* 0x000e6400080011ff */
[----:B-1----:R-:W-:Y:S05]  /*1d00*/  @!P0 BRA `(.L_x_32) ;  /* 0x0000004c00d48947 */ /* 0x002fea0003800000 */
.L_x_101:
[----:B------:R-:W2:Y:S01]  /*1d10*/  LDS.128 R4, [R4+0x120] ;  /* 0x0001200004047984 */ /* 0x000ea20000000c00 */
[----:B---3--:R-:W-:Y:S01]  /*1d20*/  ISETP.GE.AND P0, PT, R72, 0x1, PT ;  /* 0x000000014800780c */ /* 0x008fe20003f06270 */
[----:B-1----:R-:W-:Y:S01]  /*1d30*/  VIADD R2, R2, 0xa0 ;  /* 0x000000a002027836 */ /* 0x002fe20000000000 */
[----:B------:R-:W-:Y:S01]  /*1d40*/  @!PT LDS RZ, [RZ] ;  /* 0x00000000fffff984 */ /* 0x000fe20000000800 */
[----:B------:R-:W-:Y:S01]  /*1d50*/  @!PT LDS RZ, [RZ] ;  /* 0x00000000fffff984 */ /* 0x000fe20000000800 */
[----:B------:R-:W-:Y:S01]  /*1d60*/  @!PT LDS RZ, [RZ] ;  /* 0x00000000fffff984 */ /* 0x000fe20000000800 */
[----:B------:R-:W-:Y:S01]  /*1d70*/  @!PT LDS RZ, [RZ] ;  /* 0x00000000fffff984 */ /* 0x000fe20000000800 */
[----:B------:R1:W-:Y:S06]  /*1d80*/  MEMBAR.ALL.CTA ;  /* 0x0000000000007992 */ /* 0x0003ec0000008000 */
[----:B-1----:R-:W1:Y:S01]  /*1d90*/  FENCE.VIEW.ASYNC.S ;  /* 0x00000000000073c6 */ /* 0x002e620000000000 */
[----:B------:R-:W-:-:S04]  /*1da0*/  PRMT R2, RZ, 0x654, R2 ;  /* 0x00000654ff027816 */ /* 0x000fc80000000002 */
[----:B-1----:R1:W-:Y:S01]  /*1db0*/  SYNCS.ARRIVE.TRANS64.RED.A1T0 RZ, [R2+URZ], RZ ;  /* 0x000000ff02ff79a7 */ /* 0x0023e200081004ff */
[----:B--2---:R-:W-:-:S13]  /*1dc0*/  LOP3.LUT P2, RZ, R6, 0x1, RZ, 0xc0, !PT ;  /* 0x0000000106ff7812 */ /* 0x004fda000784c0ff */
[----:B------:R-:W-:Y:S01]  /*1dd0*/  @P2 SHF.R.U32.HI R3, RZ, 0x10, R5 ;  /* 0x00000010ff032819 */ /* 0x000fe20000011605 */
[----:B------:R-:W-:Y:S01]  /*1de0*/  VOTEU.ANY UP0, P2 ;  /* 0x0000000000ff7886 */ /* 0x000fe20001000100 */
[----:B------:R-:W-:Y:S02]  /*1df0*/  @P2 MOV R11, R4 ;  /* 0x00000004000b2202 */ /* 0x000fe40000000f00 */
[----:B------:R-:W-:Y:S02]  /*1e00*/  @P2 R2UR.BROADCAST UR8, R3 ;  /* 0x00000000030822ca */ /* 0x000fe400008e0000 */
[----:B------:R-:W-:-:S11]  /*1e10*/  @P2 LOP3.LUT R8, R5, 0xffff, RZ, 0xc0, !PT ;  /* 0x0000ffff05082812 */ /* 0x000fd600078ec0ff */
[----:B------:R-:W-:Y:S01]  /*1e20*/  @UP0 UMOV UR36, UR8 ;  /* 0x0000000800240c82 */ /* 0x000fe20008000000 */
[----:B-1----:R-:W-:Y:S05]  /*1e30*/  @!P0 BRA `(.L_x_33) ;  /* 0x0000000000b88947 */ /* 0x002fea0003800000 */
[----:B------:R-:W4:Y:S01]  /*1e40*/  LDC.64 R4, c[0x0][0xb18] ;  /* 0x0002c600ff047b82 */ /* 0x000f220000000a00 */
[----:B------:R-:W-:-:S07]  /*1e50*/  ISETP.NE.AND P3, PT, R72, 0x1, PT ;  /* 0x000000014800780c */ /* 0x000fce0003f65270 */
[----:B------:R-:W1:Y:S08]  /*1e60*/  LDC.64 R6, c[0x0][0xb10] ;  /* 0x0002c400ff067b82 */ /* 0x000e700000000a00 */
[----:B------:R-:W2:Y:S08]  /*1e70*/  LDC R16, c[0x0][0xb20] ;  /* 0x0002c800ff107b82 */ /* 0x000eb00000000800 */
[----:B------:R-:W3:Y:S01]  /*1e80*/  LDC R18, c[0x0][0xb0c] ;  /* 0x0002c300ff127b82 */ /* 0x000ee20000000800 */
[----:B----4-:R-:W-:Y:S01]  /*1e90*/  IMAD.HI.U32 R17, R0, R5, RZ ;  /* 0x0000000500117227 */ /* 0x010fe200078e00ff */
[----:B------:R-:W-:-:S03]  /*1ea0*/  ISETP.NE.AND P0, PT, R4, 0x1, PT ;  /* 0x000000010400780c */ /* 0x000fc60003f05270 */
[----:B------:R-:W-:-:S03]  /*1eb0*/  IMAD.HI.U32 R5, R8, R5, RZ ;  /* 0x0000000508057227 */ /* 0x000fc600078e00ff */
[----:B------:R-:W4:Y:S01]  /*1ec0*/  LDC.64 R2, c[0x0][0xb28] ;  /* 0x0002ca00ff027b82 */ /* 0x000f220000000a00 */
[----:B-1----:R-:W-:-:S04]  /*1ed0*/  IMAD.HI.U32 R20, R9, R6, RZ ;  /* 0x0000000609147227 */ /* 0x002fc800078e00ff */
[----:B------:R-:W-:Y:S01]  /*1ee0*/  IMAD.HI.U32 R22, R11, R6, RZ ;  /* 0x000000060b167227 */ /* 0x000fe200078e00ff */
[----:B------:R-:W-:Y:S02]  /*1ef0*/  SHF.R.U32.HI R20, RZ, R7, R20 ;  /* 0x00000007ff147219 */ /* 0x000fe40000011614 */
[-C--:B--2---:R-:W-:Y:S02]  /*1f00*/  SHF.R.U32.HI R17, RZ, R16.reuse, R17 ;  /* 0x00000010ff117219 */ /* 0x084fe40000011611 */
[----:B------:R-:W-:Y:S02]  /*1f10*/  SHF.R.U32.HI R5, RZ, R16, R5 ;  /* 0x00000010ff057219 */ /* 0x000fe40000011605 */
[----:B------:R-:W-:Y:S02]  /*1f20*/  SEL R17, R0, R17, !P0 ;  /* 0x0000001100117207 */ /* 0x000fe40004000000 */
[----:B------:R-:W-:Y:S02]  /*1f30*/  SHF.R.U32.HI R22, RZ, R7, R22 ;  /* 0x00000007ff167219 */ /* 0x000fe40000011616 */
[----:B---3--:R-:W-:-:S02]  /*1f40*/  ISETP.NE.AND P1, PT, R18, 0x1, PT ;  /* 0x000000011200780c */ /* 0x008fc40003f25270 */
[----:B------:R-:W-:Y:S02]  /*1f50*/  SEL R5, R8, R5, !P0 ;  /* 0x0000000508057207 */ /* 0x000fe40004000000 */
[----:B------:R-:W-:Y:S02]  /*1f60*/  SEL R19, R9, R20, !P1 ;  /* 0x0000001409137207 */ /* 0x000fe40004800000 */
[----:B------:R-:W-:Y:S01]  /*1f70*/  SEL R7, R11, R22, !P1 ;  /* 0x000000160b077207 */ /* 0x000fe20004800000 */
[----:B----4-:R-:W-:-:S04]  /*1f80*/  IMAD.HI.U32 R20, R17, R2, RZ ;  /* 0x0000000211147227 */ /* 0x010fc800078e00ff */
[----:B------:R-:W-:Y:S01]  /*1f90*/  IMAD.HI.U32 R6, R19, R2, RZ ;  /* 0x0000000213067227 */ /* 0x000fe200078e00ff */
[----:B------:R-:W-:-:S04]  /*1fa0*/  @P3 SHF.R.U32.HI R17, RZ, R3, R20 ;  /* 0x00000003ff113219 */ /* 0x000fc80000011614 */
[----:B------:R-:W-:Y:S01]  /*1fb0*/  @P3 SHF.R.U32.HI R19, RZ, R3, R6 ;  /* 0x00000003ff133219 */ /* 0x000fe20000011606 */
[----:B------:R-:W-:-:S04]  /*1fc0*/  IMAD R17, R72, R17, RZ ;  /* 0x0000001148117224 */ /* 0x000fc800078e02ff */
[----:B------:R-:W-:Y:S01]  /*1fd0*/  IMAD R6, R72, R19, RZ ;  /* 0x0000001348067224 */ /* 0x000fe200078e02ff */
[C---:B------:R-:W-:Y:S02]  /*1fe0*/  ISETP.GE.AND P0, PT, R5.reuse, R17, PT ;  /* 0x000000110500720c */ /* 0x040fe40003f06270 */
[----:B------:R-:W-:Y:S02]  /*1ff0*/  IADD3 R17, PT, PT, -R5, RZ, RZ ;  /* 0x000000ff05117210 */ /* 0x000fe40007ffe1ff */
[----:B------:R-:W-:Y:S01]  /*2000*/  ISETP.GE.OR P0, PT, R7, R6, P0 ;  /* 0x000000060700720c */ /* 0x000fe20000706670 */
[----:B------:R-:W-:-:S04]  /*2010*/  IMAD.HI.U32 R6, R5, R2, RZ ;  /* 0x0000000205067227 */ /* 0x000fc800078e00ff */
[----:B------:R-:W-:Y:S01]  /*2020*/  IMAD R8, R4, R17, R8 ;  /* 0x0000001104087224 */ /* 0x000fe200078e0208 */
[----:B------:R-:W-:-:S04]  /*2030*/  SHF.R.U32.HI R6, RZ, R3, R6 ;  /* 0x00000003ff067219 */ /* 0x000fc80000011606 */
[----:B------:R-:W-:-:S03]  /*2040*/  SEL R6, R5, R6, !P3 ;  /* 0x0000000605067207 */ /* 0x000fc60005800000 */
[----:B------:R-:W-:-:S04]  /*2050*/  @!P0 IMAD.HI.U32 R16, R7, R2, RZ ;  /* 0x0000000207108227 */ /* 0x000fc800078e00ff */
[----:B------:R-:W-:Y:S01]  /*2060*/  IMAD.MOV R2, RZ, RZ, -R6 ;  /* 0x000000ffff027224 */ /* 0x000fe200078e0a06 */
[----:B------:R-:W-:-:S03]  /*2070*/  @!P0 SHF.R.U32.HI R16, RZ, R3, R16 ;  /* 0x00000003ff108219 */ /* 0x000fc60000011610 */
[----:B------:R-:W-:Y:S01]  /*2080*/  IMAD R2, R72, R2, R5 ;  /* 0x0000000248027224 */ /* 0x000fe200078e0205 */
[----:B------:R-:W-:-:S05]  /*2090*/  @!P0 SEL R3, R7, R16, !P3 ;  /* 0x0000001007038207 */ /* 0x000fca0005800000 */
[--C-:B------:R-:W-:Y:S02]  /*20a0*/  @!P0 IMAD.IADD R6, R6, 0x1, -R3.reuse ;  /* 0x0000000106068824 */ /* 0x100fe400078e0a03 */
[----:B------:R-:W-:Y:S01]  /*20b0*/  @!P0 IMAD R3, R2, R19, R3 ;  /* 0x0000001302038224 */ /* 0x000fe200078e0203 */
[----:B------:R-:W-:Y:S01]  /*20c0*/  IADD3 R2, PT, PT, -R7, RZ, RZ ;  /* 0x000000ff07027210 */ /* 0x000fe20007ffe1ff */
[----:B------:R-:W-:Y:S02]  /*20d0*/  @!P0 IMAD R5, R72, R6, R7 ;  /* 0x0000000648058224 */ /* 0x000fe400078e0207 */
[----:B------:R-:W-:Y:S02]  /*20e0*/  @!P0 IMAD.MOV.U32 R7, RZ, RZ, R3 ;  /* 0x000000ffff078224 */ /* 0x000fe400078e0003 */
[----:B------:R-:W-:Y:S02]  /*20f0*/  IMAD R2, R18, R2, R11 ;  /* 0x0000000212027224 */ /* 0x000fe400078e020b */
[----:B------:R-:W-:-:S02]  /*2100*/  IMAD R8, R5, R4, R8 ;  /* 0x0000000405087224 */ /* 0x000fc400078e0208 */
[----:B------:R-:W-:Y:S02]  /*2110*/  IMAD R11, R7, R18, R2 ;  /* 0x00000012070b7224 */ /* 0x000fe400078e0202 */
.L_x_33:
[----:B------:R-:W1:Y:S02]  /*2120*/  LDCU UR8, c[0x0][0xb30] ;  /* 0x00016600ff0877ac */ /* 0x000e640008000800 */
[----:B-1----:R-:W-:-:S09]  /*2130*/  UISETP.NE.AND UP0, UPT, UR8, 0x1, UPT ;  /* 0x000000010800788c */ /* 0x002fd2000bf05270 */
[----:B------:R-:W-:Y:S05]  /*2140*/  BRA.U UP0, `(.L_x_34) ;  /* 0x0000000100407547 */ /* 0x000fea000b800000 */
[----:B------:R-:W1:Y:S08]  /*2150*/  LDC.64 R4, c[0x0][0xb10] ;  /* 0x0002c400ff047b82 */ /* 0x000e700000000a00 */
[----:B------:R-:W2:Y:S08]  /*2160*/  LDC.64 R2, c[0x0][0xb18] ;  /* 0x0002c600ff027b82 */ /* 0x000eb00000000a00 */
[----:B------:R-:W3:Y:S08]  /*2170*/  LDC R6, c[0x0][0xb20] ;  /* 0x0002c800ff067b82 */ /* 0x000ef00000000800 */
[----:B------:R-:W4:Y:S01]  /*2180*/  LDC R16, c[0x0][0xb0c] ;  /* 0x0002c300ff107b82 */ /* 0x000f220000000800 */
[----:B-1----:R-:W-:-:S05]  /*2190*/  IMAD.HI.U32 R4, R11, R4, RZ ;  /* 0x000000040b047227 */ /* 0x002fca00078e00ff */
[----:B------:R-:W-:Y:S01]  /*21a0*/  SHF.R.U32.HI R4, RZ, R5, R4 ;  /* 0x00000005ff047219 */ /* 0x000fe20000011604 */
[----:B--2---:R-:W-:Y:S01]  /*21b0*/  IMAD.HI.U32 R3, R8, R3, RZ ;  /* 0x0000000308037227 */ /* 0x004fe200078e00ff */
[----:B------:R-:W-:-:S04]  /*21c0*/  ISETP.NE.AND P0, PT, R2, 0x1, PT ;  /* 0x000000010200780c */ /* 0x000fc80003f05270 */
[----:B---3--:R-:W-:-:S04]  /*21d0*/  SHF.R.U32.HI R3, RZ, R6, R3 ;  /* 0x00000006ff037219 */ /* 0x008fc80000011603 */
[----:B------:R-:W-:Y:S02]  /*21e0*/  SEL R3, R8, R3, !P0 ;  /* 0x0000000308037207 */ /* 0x000fe40004000000 */
[----:B----4-:R-:W-:-:S04]  /*21f0*/  ISETP.NE.AND P1, PT, R16, 0x1, PT ;  /* 0x000000011000780c */ /* 0x010fc80003f25270 */
[----:B------:R-:W-:-:S05]  /*2200*/  SEL R4, R11, R4, !P1 ;  /* 0x000000040b047207 */ /* 0x000fca0004800000 */
[----:B------:R-:W-:Y:S02]  /*2210*/  IMAD.IADD R5, R3, 0x1, -R4 ;  /* 0x0000000103057824 */ /* 0x000fe400078e0a04 */
[----:B------:R-:W-:Y:S02]  /*2220*/  IMAD.IADD R3, R4, 0x1, -R3 ;  /* 0x0000000104037824 */ /* 0x000fe400078e0a03 */
[----:B------:R-:W-:Y:S02]  /*2230*/  IMAD R11, R5, R16, R11 ;  /* 0x00000010050b7224 */ /* 0x000fe400078e020b */
[----:B------:R-:W-:-:S07]  /*2240*/  IMAD R8, R3, R2, R8 ;  /* 0x0000000203087224 */ /* 0x000fce00078e0208 */
.L_x_34:
[----:B------:R-:W-:Y:S01]  /*2250*/  VIADD R14, R14, 0x1 ;  /* 0x000000010e0e7836 */ /* 0x000fe20000000000 */
[----:B------:R-:W-:Y:S01]  /*2260*/  PLOP3.LUT P1, PT, PT, PT, PT, 0x80, 0x8 ;  /* 0x000000000008781c */ /* 0x000fe20003f2f070 */
[----:B------:R-:W-:Y:S02]  /*2270*/  IMAD.IADD R165, R11, 0x1, R154 ;  /* 0x000000010ba57824 */ /* 0x000fe400078e029a */
[----:B------:R-:W-:Y:S01]  /*2280*/  IMAD.IADD R155, R8, 0x1, R143 ;  /* 0x00000001089b7824 */ /* 0x000fe200078e028f */
[----:B------:R-:W-:-:S04]  /*2290*/  ISETP.NE.AND P0, PT, R14, 0x2, PT ;  /* 0x000000020e00780c */ /* 0x000fc80003f05270 */
[----:B------:R-:W-:Y:S02]  /*22a0*/  SEL R2, RZ, 0x1, P0 ;  /* 0x00000001ff027807 */ /* 0x000fe40000000000 */
[----:B------:R-:W-:Y:S02]  /*22b0*/  SEL R14, R14, RZ, P0 ;  /* 0x000000ff0e0e7207 */ /* 0x000fe40000000000 */
[----:B------:R-:W-:Y:S01]  /*22c0*/  LOP3.LUT R13, R13, R2, RZ, 0x3c, !PT ;  /* 0x000000020d0d7212 */ /* 0x000fe200078e3cff */
[----:B------:R-:W-:Y:S06]  /*22d0*/  @P2 BRA `(.L_x_35) ;  /* 0xfffffff000982947 */ /* 0x000fec000383ffff */
[----:B------:R-:W-:Y:S01]  /*22e0*/  UIADD3 UR4, UPT, UPT, UR4, 0x38, URZ ;  /* 0x0000003804047890 */ /* 0x000fe2000fffe0ff */
[----:B------:R-:W-:-:S03]  /*22f0*/  SHF.L.U32 R3, R15, 0x1f, RZ ;  /* 0x0000001f0f037819 */ /* 0x000fc600000006ff */
[----:B------:R-:W-:-:S09]  /*2300*/  ULEA UR5, UR6, UR4, 0x3 ;  /* 0x0000000406057291 */ /* 0x000fd2000f8e18ff */
[----:B------:R-:W1:Y:S02]  /*2310*/  SYNCS.PHASECHK.TRANS64.TRYWAIT P0, [UR5], R3 ;  /* 0x00000003ff0075a7 */ /* 0x000e640008001105 */
[----:B-1----:R-:W-:Y:S05]  /*2320*/  @!P0 BRA `(.L_x_36) ;  /* 0x0000004800608947 */ /* 0x002fea0003800000 */
.L_x_103:
[----:B------:R-:W-:-:S04]  /*2330*/  UIADD3 UR6, UPT, UPT, UR6, 0x1, URZ ;  /* 0x0000000106067890 */ /* 0x000fc8000fffe0ff */
[----:B------:R-:W-:-:S04]  /*2340*/  UISETP.NE.AND UP0, UPT, UR6, 0x7, UPT ;  /* 0x000000070600788c */ /* 0x000fc8000bf05270 */
[----:B------:R-:W-:Y:S02]  /*2350*/  USEL UR7, URZ, 0x1, UP0 ;  /* 0x00000001ff077887 */ /* 0x000fe40008000000 */
[----:B------:R-:W-:-:S04]  /*2360*/  USEL UR6, UR6, URZ, UP0 ;  /* 0x000000ff06067287 */ /* 0x000fc80008000000 */
[----:B------:R-:W-:Y:S01]  /*2370*/  ULEA UR5, UR6, UR4, 0x3 ;  /* 0x0000000406057291 */ /* 0x000fe2000f8e18ff */
[----:B------:R-:W-:-:S04]  /*2380*/  LOP3.LUT R2, R15, UR7, RZ, 0x3c, !PT ;  /* 0x000000070f027c12 */ /* 0x000fc8000f8e3cff */
[----:B-1----:R-:W-:-:S04]  /*2390*/  SHF.L.U32 R3, R2, 0x1f, RZ ;  /* 0x0000001f02037819 */ /* 0x002fc800000006ff */
[----:B------:R-:W1:Y:S02]  /*23a0*/  SYNCS.PHASECHK.TRANS64.TRYWAIT P0, [UR5], R3 ;  /* 0x00000003ff0075a7 */ /* 0x000e640008001105 */
[----:B-1----:R-:W-:Y:S05]  /*23b0*/  @!P0 BRA `(.L_x_37) ;  /* 0x0000004800548947 */ /* 0x002fea0003800000 */
.L_x_105:
        /* <DEDUP_REMOVED lines=9> */
.L_x_107:
        /* <DEDUP_REMOVED lines=9> */
.L_x_109:
        /* <DEDUP_REMOVED lines=9> */
.L_x_111:
        /* <DEDUP_REMOVED lines=9> */
.L_x_113:
[----:B------:R-:W-:-:S04]  /*2600*/  UIADD3 UR6, UPT, UPT, UR6, 0x1, URZ ;  /* 0x0000000106067890 */ /* 0x000fc8000fffe0ff */
[----:B------:R-:W-:-:S04]  /*2610*/  UISETP.NE.AND UP0, UPT, UR6, 0x7, UPT ;  /* 0x000000070600788c */ /* 0x000fc8000bf05270 */
[----:B------:R-:W-:Y:S02]  /*2620*/  USEL UR5, URZ, 0x1, UP0 ;  /* 0x00000001ff057887 */ /* 0x000fe40008000000 */
[----:B------:R-:W-:-:S04]  /*2630*/  USEL UR6, UR6, URZ, UP0 ;  /* 0x000000ff06067287 */ /* 0x000fc80008000000 */
[----:B------:R-:W-:Y:S01]  /*2640*/  ULEA UR6, UR6, UR4, 0x3 ;  /* 0x0000000406067291 */ /* 0x000fe2000f8e18ff */
[----:B-1----:R-:W-:-:S04]  /*2650*/  LOP3.LUT R3, R2, UR5, RZ, 0x3c, !PT ;  /* 0x0000000502037c12 */ /* 0x002fc8000f8e3cff */
[----:B------:R-:W-:Y:S01]  /*2660*/  SHF.L.U32 R3, R3, 0x1f, RZ ;  /* 0x0000001f03037819 */ /* 0x000fe200000006ff */
[----:B----4-:R-:W-:-:S07]  /*2670*/  IMAD.U32 R0, RZ, RZ, UR6 ;  /* 0x00000006ff007e24 */ /* 0x010fce000f8e00ff */
.L_x_42:
[----:B-1----:R1:W2:Y:S02]  /*2680*/  SYNCS.PHASECHK.TRANS64.TRYWAIT P0, [R0+URZ], R3 ;  /* 0x00000003000075a7 */ /* 0x0022a400080011ff */
[----:B--2---:R-:W-:Y:S05]  /*2690*/  @!P0 NANOSLEEP.SYNCS 0x989680 ;  /* 0x009896800000895d */ /* 0x004fea0003900000 */
[----:B------:R-:W2:Y:S02]  /*26a0*/  @!P0 SYNCS.PHASECHK.TRANS64 P0, [R0+URZ], R3 ;  /* 0x00000003000085a7 */ /* 0x000ea400080010ff */
[----:B--2---:R-:W-:Y:S05]  /*26b0*/  @P0 EXIT ;  /* 0x000000000000094d */ /* 0x004fea0003800000 */
[----:B------:R-:W-:Y:S05]  /*26c0*/  BRA `(.L_x_42) ;  /* 0xfffffffc00ec7947 */ /* 0x000fea000383ffff */
.L_x_17:
[----:B------:R-:W-:-:S04]  /*26d0*/  UISETP.NE.AND UP1, UPT, UR37, URZ, UPT ;  /* 0x000000ff2500728c */ /* 0x000fc8000bf25270 */
[----:B------:R-:W-:-:S09]  /*26e0*/  UISETP.NE.OR UP1, UPT, UR8, 0x1, UP1 ;  /* 0x000000010800788c */ /* 0x000fd20008f25670 */
[----:B------:R-:W-:Y:S05]  /*26f0*/  BRA.U UP1, `(.L_x_43) ;  /* 0x0000000501487547 */ /* 0x000fea000b800000 */
[----:B------:R-:W-:Y:S01]  /*2700*/  ISETP.NE.AND P2, PT, R2, RZ, PT ;  /* 0x000000ff0200720c */ /* 0x000fe20003f45270 */
[----:B------:R-:W-:Y:S01]  /*2710*/  IMAD.MOV.U32 R12, RZ, RZ, 0x1 ;  /* 0x00000001ff0c7424 */ /* 0x000fe200078e00ff */
[----:B------:R-:W-:Y:S02]  /*2720*/  CS2R R10, SRZ ;  /* 0x00000000000a7805 */ /* 0x000fe4000001ff00 */
[----:B------:R-:W-:Y:S01]  /*2730*/  CS2R R8, SRZ ;  /* 0x0000000000087805 */ /* 0x000fe2000001ff00 */
[----:B------:R-:W-:Y:S01]  /*2740*/  UMOV UR4, 0x400 ;  /* 0x0000040000047882 */ /* 0x000fe20000000000 */
[----:B------:R-:W-:Y:S01]  /*2750*/  UMOV UR6, URZ ;  /* 0x000000ff00067c82 */ /* 0x000fe20008000000 */
[----:B------:R-:W-:-:S12]  /*2760*/  ULEA UR37, UR37, UR4, 0x18 ;  /* 0x0000000425257291 */ /* 0x000fd8000f8ec0ff */
.L_x_47:
[----:B------:R-:W-:Y:S02]  /*2770*/  LEA R0, R8, UR37, 0x3 ;  /* 0x0000002508007c11 */ /* 0x000fe4000f8e18ff */
[----:B------:R-:W-:-:S03]  /*2780*/  SHF.L.U32 R5, R9, 0x1f, RZ ;  /* 0x0000001f09057819 */ /* 0x000fc600000006ff */
[----:B------:R-:W-:Y:S01]  /*2790*/  VIADD R4, R0, 0x100 ;  /* 0x0000010000047836 */ /* 0x000fe20000000000 */
[----:B------:R-:W1:Y:S02]  /*27a0*/  SYNCS.PHASECHK.TRANS64.TRYWAIT P0, [R0+URZ+0xf0], R5 ;  /* 0x0000f005000075a7 */ /* 0x000e6400080011ff */
[----:B-1----:R-:W-:Y:S05]  /*27b0*/  @!P0 BRA `(.L_x_44) ;  /* 0x0000004400cc8947 */ /* 0x002fea0003800000 */
.L_x_114:
[----:B------:R-:W-:Y:S01]  /*27c0*/  ULEA UR5, UR6, UR37, 0x3 ;  /* 0x0000002506057291 */ /* 0x000fe2000f8e18ff */
[----:B------:R-:W-:Y:S02]  /*27d0*/  PRMT R4, RZ, 0x654, R4 ;  /* 0x00000654ff047816 */ /* 0x000fe40000000004 */
[----:B-1----:R-:W-:Y:S01]  /*27e0*/  SHF.L.U32 R5, R12, 0x1f, RZ ;  /* 0x0000001f0c057819 */ /* 0x002fe200000006ff */
[----:B------:R-:W-:Y:S01]  /*27f0*/  UIADD3 UR4, UPT, UPT, UR5, 0x90, URZ ;  /* 0x0000009005047890 */ /* 0x000fe2000fffe0ff */
[----:B------:R1:W-:Y:S05]  /*2800*/  SYNCS.ARRIVE.TRANS64.RED.A1T0 RZ, [R4+URZ], RZ ;  /* 0x000000ff04ff79a7 */ /* 0x0003ea00081004ff */
[----:B------:R-:W-:Y:S01]  /*2810*/  IMAD.U32 R7, RZ, RZ, UR4 ;  /* 0x00000004ff077e24 */ /* 0x000fe2000f8e00ff */
[----:B------:R-:W2:Y:S04]  /*2820*/  SYNCS.PHASECHK.TRANS64.TRYWAIT P0, [UR5+0xa0], R5 ;  /* 0x0000a005ff0075a7 */ /* 0x000ea80008001105 */
[----:B------:R-:W-:Y:S01]  /*2830*/  PRMT R6, R2, 0x654, R7 ;  /* 0x0000065402067816 */ /* 0x000fe20000000007 */
[----:B-1----:R-:W-:Y:S01]  /*2840*/  @!P2 IMAD.MOV.U32 R4, RZ, RZ, 0x10 ;  /* 0x00000010ff04a424 */ /* 0x002fe200078e00ff */
[----:B--2---:R-:W-:Y:S06]  /*2850*/  @!P0 BRA `(.L_x_45) ;  /* 0x0000004400b88947 */ /* 0x004fec0003800000 */
.L_x_116:
[----:B------:R-:W-:Y:S01]  /*2860*/  ULEA UR4, UR6, UR37, 0x4 ;  /* 0x0000002506047291 */ /* 0x000fe2000f8e20ff */
[----:B------:R-:W-:Y:S01]  /*2870*/  SEL R3, R6, R3, !P2 ;  /* 0x0000000306037207 */ /* 0x000fe20005000000 */
[----:B------:R-:W-:Y:S01]  /*2880*/  UIADD3 UR5, UPT, UPT, UR5, 0x90, URZ ;  /* 0x0000009005057890 */ /* 0x000fe2000fffe0ff */
[----:B-1----:R-:W-:Y:S01]  /*2890*/  LEA R0, R11, UR37, 0x3 ;  /* 0x000000250b007c11 */ /* 0x002fe2000f8e18ff */
[----:B------:R-:W-:Y:S01]  /*28a0*/  UIADD3 UR4, UPT, UPT, UR4, 0x120, URZ ;  /* 0x0000012004047890 */ /* 0x000fe2000fffe0ff */
[----:B------:R-:W-:Y:S01]  /*28b0*/  SHF.L.U32 R5, R10, 0x1f, RZ ;  /* 0x0000001f0a057819 */ /* 0x000fe200000006ff */
[----:B------:R1:W-:Y:S01]  /*28c0*/  @!P2 SYNCS.ARRIVE.TRANS64.RED RZ, [R3+URZ], R4 ;  /* 0x0000000403ffa9a7 */ /* 0x0003e200080004ff */
[----:B------:R-:W-:Y:S01]  /*28d0*/  UIADD3 UR6, UPT, UPT, UR6, 0x1, URZ ;  /* 0x0000000106067890 */ /* 0x000fe2000fffe0ff */
[----:B------:R-:W-:-:S03]  /*28e0*/  VIADD R8, R8, 0x1 ;  /* 0x0000000108087836 */ /* 0x000fc60000000000 */
[----:B------:R-:W-:Y:S02]  /*28f0*/  UISETP.NE.AND UP0, UPT, UR6, 0x2, UPT ;  /* 0x000000020600788c */ /* 0x000fe4000bf05270 */
[----:B------:R-:W-:Y:S06]  /*2900*/  UGETNEXTWORKID.BROADCAST [UR4], [UR5] ;  /* 0x00000000040073ca */ /* 0x000fec0008000100 */
[----:B------:R-:W-:Y:S01]  /*2910*/  USEL UR4, URZ, 0x1, UP0 ;  /* 0x00000001ff047887 */ /* 0x000fe20008000000 */
[----:B------:R-:W-:Y:S01]  /*2920*/  ISETP.NE.AND P0, PT, R8, 0x2, PT ;  /* 0x000000020800780c */ /* 0x000fe20003f05270 */
[----:B------:R-:W-:Y:S01]  /*2930*/  USEL UR6, UR6, URZ, UP0 ;  /* 0x000000ff06067287 */ /* 0x000fe20008000000 */
[----:B------:R-:W2:Y:S03]  /*2940*/  SYNCS.PHASECHK.TRANS64.TRYWAIT P1, [R0+URZ+0x90], R5 ;  /* 0x00009005000075a7 */ /* 0x000ea600080211ff */
[----:B------:R-:W-:Y:S01]  /*2950*/  LOP3.LUT R12, R12, UR4, RZ, 0x3c, !PT ;  /* 0x000000040c0c7c12 */ /* 0x000fe2000f8e3cff */
[----:B-12---:R-:W-:Y:S07]  /*2960*/  @!P1 BRA `(.L_x_46) ;  /* 0x00000044008c9947 */ /* 0x006fee0003800000 */
.L_x_117:
[C---:B------:R-:W-:Y:S01]  /*2970*/  LEA R4, R11.reuse, UR37, 0x4 ;  /* 0x000000250b047c11 */ /* 0x040fe2000f8e20ff */
[----:B-1----:R-:W-:Y:S01]  /*2980*/  VIADD R0, R0, 0xa0 ;  /* 0x000000a000007836 */ /* 0x002fe20000000000 */
[----:B------:R-:W-:Y:S01]  /*2990*/  SEL R8, R8, RZ, P0 ;  /* 0x000000ff08087207 */ /* 0x000fe20000000000 */
[----:B------:R-:W-:-:S03]  /*29a0*/  VIADD R11, R11, 0x1 ;  /* 0x000000010b0b7836 */ /* 0x000fc60000000000 */
[----:B------:R-:W1:Y:S01]  /*29b0*/  LDS.128 R4, [R4+0x120] ;  /* 0x0001200004047984 */ /* 0x000e620000000c00 */
[----:B------:R-:W-:Y:S02]  /*29c0*/  PRMT R0, RZ, 0x654, R0 ;  /* 0x00000654ff007816 */ /* 0x000fe40000000000 */
[C---:B------:R-:W-:Y:S01]  /*29d0*/  ISETP.NE.AND P1, PT, R11.reuse, 0x2, PT ;  /* 0x000000020b00780c */ /* 0x040fe20003f25270 */
[----:B------:R-:W-:Y:S01]  /*29e0*/  @!PT LDS RZ, [RZ] ;  /* 0x00000000fffff984 */ /* 0x000fe20000000800 */
[----:B------:R-:W-:Y:S01]  /*29f0*/  @!PT LDS RZ, [RZ] ;  /* 0x00000000fffff984 */ /* 0x000fe20000000800 */
[----:B------:R-:W-:Y:S01]  /*2a00*/  @!PT LDS RZ, [RZ] ;  /* 0x00000000fffff984 */ /* 0x000fe20000000800 */
[----:B------:R-:W-:Y:S01]  /*2a10*/  @!PT LDS RZ, [RZ] ;  /* 0x00000000fffff984 */ /* 0x000fe20000000800 */
[----:B------:R2:W-:Y:S06]  /*2a20*/  MEMBAR.ALL.CTA ;  /* 0x0000000000007992 */ /* 0x0005ec0000008000 */
[----:B--2---:R-:W2:Y:S01]  /*2a30*/  FENCE.VIEW.ASYNC.S ;  /* 0x00000000000073c6 */ /* 0x004ea20000000000 */
[----:B------:R-:W-:Y:S01]  /*2a40*/  SEL R11, R11, RZ, P1 ;  /* 0x000000ff0b0b7207 */ /* 0x000fe20000800000 */
[----:B--2---:R2:W-:Y:S01]  /*2a50*/  SYNCS.ARRIVE.TRANS64.RED.A1T0 RZ, [R0+URZ], RZ ;  /* 0x000000ff00ff79a7 */ /* 0x0045e200081004ff */
[----:B-1----:R-:W-:-:S02]  /*2a60*/  LOP3.LUT P3, RZ, R6, 0x1, RZ, 0xc0, !PT ;  /* 0x0000000106ff7812 */ /* 0x002fc4000786c0ff */
[----:B------:R-:W-:-:S04]  /*2a70*/  SEL R5, RZ, 0x1, P1 ;  /* 0x00000001ff057807 */ /* 0x000fc80000800000 */
[----:B------:R-:W-:Y:S02]  /*2a80*/  LOP3.LUT R10, R10, R5, RZ, 0x3c, !PT ;  /* 0x000000050a0a7212 */ /* 0x000fe400078e3cff */
[----:B--2---:R-:W-:-:S04]  /*2a90*/  SEL R0, RZ, 0x1, P0 ;  /* 0x00000001ff007807 */ /* 0x004fc80000000000 */
[----:B------:R-:W-:Y:S01]  /*2aa0*/  LOP3.LUT R9, R9, R0, RZ, 0x3c, !PT ;  /* 0x0000000009097212 */ /* 0x000fe200078e3cff */
[----:B------:R-:W-:Y:S06]  /*2ab0*/  @P3 BRA `(.L_x_47) ;  /* 0xfffffffc002c3947 */ /* 0x000fec000383ffff */
[----:B------:R-:W-:Y:S01]  /*2ac0*/  ULEA UR5, UR6, UR37, 0x3 ;  /* 0x0000002506057291 */ /* 0x000fe2000f8e18ff */
[----:B------:R-:W-:-:S08]  /*2ad0*/  SHF.L.U32 R3, R12, 0x1f, RZ ;  /* 0x0000001f0c037819 */ /* 0x000fd000000006ff */
[----:B------:R-:W1:Y:S02]  /*2ae0*/  SYNCS.PHASECHK.TRANS64 P0, [UR5+0xa0], R3 ;  /* 0x0000a003ff0075a7 */ /* 0x000e640008001005 */
[----:B-1----:R-:W-:Y:S05]  /*2af0*/  @P0 BRA `(.L_x_48) ;  /* 0x0000000000080947 */ /* 0x002fea0003800000 */
[----:B------:R-:W1:Y:S02]  /*2b00*/  SYNCS.PHASECHK.TRANS64.TRYWAIT P0, [UR5+0xa0], R3 ;  /* 0x0000a003ff0075a7 */ /* 0x000e640008001105 */
[----:B-1----:R-:W-:Y:S05]  /*2b10*/  @!P0 BRA `(.L_x_49) ;  /* 0x0000004400348947 */ /* 0x002fea0003800000 */
.L_x_48:
[----:B------:R-:W-:-:S04]  /*2b20*/  UIADD3 UR4, UPT, UPT, UR6, 0x1, URZ ;  /* 0x0000000106047890 */ /* 0x000fc8000fffe0ff */
[----:B------:R-:W-:-:S04]  /*2b30*/  UISETP.NE.AND UP0, UPT, UR4, 0x2, UPT ;  /* 0x000000020400788c */ /* 0x000fc8000bf05270 */
[----:B------:R-:W-:Y:S02]  /*2b40*/  USEL UR7, URZ, 0x1, UP0 ;  /* 0x00000001ff077887 */ /* 0x000fe40008000000 */
[----:B------:R-:W-:-:S04]  /*2b50*/  USEL UR4, UR4, URZ, UP0 ;  /* 0x000000ff04047287 */ /* 0x000fc80008000000 */
[----:B------:R-:W-:Y:S01]  /*2b60*/  ULEA UR4, UR4, UR37, 0x3 ;  /* 0x0000002504047291 */ /* 0x000fe2000f8e18ff */
[----:B-1----:R-:W-:-:S04]  /*2b70*/  LOP3.LUT R3, R12, UR7, RZ, 0x3c, !PT ;  /* 0x000000070c037c12 */ /* 0x002fc8000f8e3cff */
[----:B------:R-:W-:-:S04]  /*2b80*/  SHF.L.U32 R0, R3, 0x1f, RZ ;  /* 0x0000001f03007819 */ /* 0x000fc800000006ff */
[----:B------:R-:W1:Y:S02]  /*2b90*/  SYNCS.PHASECHK.TRANS64 P0, [UR4+0xa0], R0 ;  /* 0x0000a000ff0075a7 */ /* 0x000e640008001004 */
[----:B-1----:R-:W-:Y:S05]  /*2ba0*/  @P0 EXIT ;  /* 0x000000000000094d */ /* 0x002fea0003800000 */
[----:B------:R-:W-:Y:S02]  /*2bb0*/  SHF.L.U32 R3, R3, 0x1f, RZ ;  /* 0x0000001f03037819 */ /* 0x000fe400000006ff */
[----:B------:R-:W-:-:S07]  /*2bc0*/  MOV R0, UR4 ;  /* 0x0000000400007c02 */ /* 0x000fce0008000f00 */
.L_x_50:
[----:B-1----:R1:W2:Y:S02]  /*2bd0*/  SYNCS.PHASECHK.TRANS64.TRYWAIT P0, [R0+URZ+0xa0], R3 ;  /* 0x0000a003000075a7 */ /* 0x0022a400080011ff */
[----:B--2---:R-:W-:Y:S05]  /*2be0*/  @!P0 NANOSLEEP.SYNCS 0x989680 ;  /* 0x009896800000895d */ /* 0x004fea0003900000 */
[----:B------:R-:W2:Y:S02]  /*2bf0*/  @!P0 SYNCS.PHASECHK.TRANS64 P0, [R0+URZ+0xa0], R3 ;  /* 0x0000a003000085a7 */ /* 0x000ea400080010ff */
[----:B--2---:R-:W-:Y:S05]  /*2c00*/  @P0 EXIT ;  /* 0x000000000000094d */ /* 0x004fea0003800000 */
[----:B------:R-:W-:Y:S05]  /*2c10*/  BRA `(.L_x_50) ;  /* 0xfffffffc00ec7947 */ /* 0x000fea000383ffff */
.L_x_43:
[----:B------:R-:W-:-:S09]  /*2c20*/  UISETP.NE.AND UP1, UPT, UR8, URZ, UPT ;  /* 0x000000ff0800728c */ /* 0x000fd2000bf25270 */
[----:B------:R-:W-:Y:S05]  /*2c30*/  BRA.U UP1, `(.L_x_51) ;  /* 0x0000000d01b47547 */ /* 0x000fea000b800000 */
[----:B------:R-:W-:Y:S01]  /*2c40*/  UMOV UR4, 0x40 ;  /* 0x0000004000047882 */ /* 0x000fe20000000000 */
[----:B------:R-:W-:Y:S01]  /*2c50*/  NOP ;  /* 0x0000000000007918 */ /* 0x000fe20000000000 */
[----:B------:R-:W-:Y:S01]  /*2c60*/  ULEA UR4, UR37, UR4, 0x18 ;  /* 0x0000000425047291 */ /* 0x000fe2000f8ec0ff */
[----:B------:R-:W-:Y:S02]  /*2c70*/  UMOV UR5, 0x400 ;  /* 0x0000040000057882 */ /* 0x000fe40000000000 */
[----:B------:R-:W-:-:S06]  /*2c80*/  ULEA UR37, UR37, UR5, 0x18 ;  /* 0x0000000525257291 */ /* 0x000fcc000f8ec0ff */
[----:B------:R-:W1:Y:S02]  /*2c90*/  LDS.U8 R0, [UR4+0x1c] ;  /* 0x00001c04ff007984 */ /* 0x000e640008000000 */
[----:B-1----:R-:W-:-:S13]  /*2ca0*/  ISETP.NE.AND P0, PT, R0, RZ, PT ;  /* 0x000000ff0000720c */ /* 0x002fda0003f05270 */
[----:B------:R-:W-:Y:S05]  /*2cb0*/  @P0 BRA `(.L_x_52) ;  /* 0x0000000000580947 */ /* 0x000fea0003800000 */
[----:B------:R-:W-:-:S13]  /*2cc0*/  ELECT P0, URZ, PT ;  /* 0x0000000000ff782f */ /* 0x000fda0003800000 */
[----:B------:R-:W-:Y:S05]  /*2cd0*/  @!P0 BRA `(.L_x_53) ;  /* 0x0000000000608947 */ /* 0x000fea0003800000 */
[----:B------:R-:W-:Y:S01]  /*2ce0*/  UMOV UR5, 0x10 ;  /* 0x0000001000057882 */ /* 0x000fe20000000000 */
[----:B------:R-:W-:Y:S01]  /*2cf0*/  HFMA2 R0, -RZ, RZ, 0, 5.9604644775390625e-08 ;  /* 0x00000001ff007431 */ /* 0x000fe200000001ff */
[----:B------:R-:W-:-:S03]  /*2d00*/  MOV R2, 0xffff ;  /* 0x0000ffff00027802 */ /* 0x000fc60000000f00 */
[----:B------:R-:W-:Y:S04]  /*2d10*/  DEPBAR.LE SB1, 0x36 ;  /* 0x00009d800000791a */ /* 0x000fe80000000000 */
[----:B------:R-:W1:Y:S02]  /*2d20*/  UTCATOMSWS.FIND_AND_SET.ALIGN UP0, UR5, UR5 ;  /* 0x00000005000575e3 */ /* 0x000e640008000800 */
[----:B-1----:R-:W-:Y:S01]  /*2d30*/  MOV R3, UR5 ;  /* 0x0000000500037c02 */ /* 0x002fe20008000f00 */
[----:B------:R-:W-:Y:S06]  /*2d40*/  BRA.U UP0, `(.L_x_54) ;  /* 0x0000000100187547 */ /* 0x000fec000b800000 */
.L_x_55:
[----:B------:R-:W-:Y:S05]  /*2d50*/  NANOSLEEP 0x64 ;  /* 0x000000640000795d */ /* 0x000fea0003800000 */
[----:B------:R-:W-:-:S05]  /*2d60*/  UMOV UR5, 0x10 ;  /* 0x0000001000057882 */ /* 0x000fca0000000000 */
[----:B------:R-:W-:Y:S04]  /*2d70*/  DEPBAR.LE SB1, 0x36 ;  /* 0x00009d800000791a */ /* 0x000fe80000000000 */
[----:B------:R-:W1:Y:S02]  /*2d80*/  UTCATOMSWS.FIND_AND_SET.ALIGN UP0, UR5, UR5 ;  /* 0x00000005000575e3 */ /* 0x000e640008000800 */
[----:B-1----:R-:W-:Y:S01]  /*2d90*/  MOV R3, UR5 ;  /* 0x0000000500037c02 */ /* 0x002fe20008000f00 */
[----:B------:R-:W-:Y:S05]  /*2da0*/  BRA.U !UP0, `(.L_x_55) ;  /* 0xfffffffd08e87547 */ /* 0x000fea000b83ffff */
.L_x_54:
[-C--:B------:R-:W-:Y:S02]  /*2db0*/  SHF.L.U32 R2, R2, R3.reuse, RZ ;  /* 0x0000000302027219 */ /* 0x080fe400000006ff */
[----:B------:R-:W-:Y:S01]  /*2dc0*/  SHF.L.U32 R0, R0, R3, RZ ;  /* 0x0000000300007219 */ /* 0x000fe200000006ff */
[----:B------:R-:W-:Y:S02]  /*2dd0*/  IMAD.SHL.U32 R3, R3, 0x20, RZ ;  /* 0x0000002003037824 */ /* 0x000fe400078e00ff */
[----:B------:R1:W-:Y:S04]  /*2de0*/  ATOMS.OR RZ, [UR4+0x14], R2 ;  /* 0x00001402ffff798c */ /* 0x0003e8000b000004 */
[----:B------:R1:W-:Y:S04]  /*2df0*/  ATOMS.OR RZ, [UR4+0x18], R0 ;  /* 0x00001800ffff798c */ /* 0x0003e8000b000004 */
[----:B------:R1:W-:Y:S01]  /*2e00*/  STS [UR37+0x140], R3 ;  /* 0x00014003ff007988 */ /* 0x0003e20008000825 */
[----:B------:R-:W-:Y:S05]  /*2e10*/  BRA `(.L_x_53) ;  /* 0x0000000000107947 */ /* 0x000fea0003800000 */
.L_x_52:
[----:B------:R-:W-:Y:S02]  /*2e20*/  MOV R0, 0xffffffff ;  /* 0xffffffff00007802 */ /* 0x000fe40000000f00 */
[----:B------:R-:W-:-:S03]  /*2e30*/  MOV R2, 0x2e60 ;  /* 0x00002e6000027802 */ /* 0x000fc60000000f00 */
[----:B------:R1:W-:Y:S04]  /*2e40*/  STS [UR37+0x140], R0 ;  /* 0x00014000ff007988 */ /* 0x0003e80008000825 */
[----:B-1-3-5:R-:W-:Y:S05]  /*2e50*/  CALL.REL.NOINC `($__internal_1_$__cuda_sm10x_tcgen05_guardrail_trap_phase_invalid_during_alloc) ;  /* 0x0000004400b07944 */ /* 0x02afea0003c00000 */
.L_x_53:
[----:B------:R-:W-:Y:S05]  /*2e60*/  WARPSYNC.ALL ;  /* 0x0000000000007948 */ /* 0x000fea0003800000 */
[----:B------:R-:W2:Y:S01]  /*2e70*/  S2UR UR5, SR_CgaCtaId ;  /* 0x00000000000579c3 */ /* 0x000ea20000008800 */
[----:B------:R-:W-:Y:S01]  /*2e80*/  UMOV UR4, 0x400 ;  /* 0x0000040000047882 */ /* 0x000fe20000000000 */
[----:B------:R-:W-:-:S06]  /*2e90*/  NOP ;  /* 0x0000000000007918 */ /* 0x000fcc0000000000 */
[----:B------:R-:W-:Y:S06]  /*2ea0*/  BAR.ARV 0x6, 0xa0 ;  /* 0x0182800000007b1d */ /* 0x000fec0000002000 */
[----:B------:R-:W4:Y:S01]  /*2eb0*/  LDCU UR7, c[0x0][0x38c] ;  /* 0x00007180ff0777ac */ /* 0x000f220008000800 */
[----:B------:R-:W-:Y:S01]  /*2ec0*/  IMAD.MOV.U32 R11, RZ, RZ, 0x1 ;  /* 0x00000001ff0b7424 */ /* 0x000fe200078e00ff */
[----:B------:R-:W-:Y:S01]  /*2ed0*/  CS2R R8, SRZ ;  /* 0x0000000000087805 */ /* 0x000fe2000001ff00 */
[----:B------:R-:W-:Y:S01]  /*2ee0*/  IMAD.MOV.U32 R10, RZ, RZ, RZ ;  /* 0x000000ffff0a7224 */ /* 0x000fe200078e00ff */
[----:B------:R-:W3:Y:S01]  /*2ef0*/  LDCU UR6, c[0x0][0x38c] ;  /* 0x00007180ff0677ac */ /* 0x000ee20008000800 */
[----:B------:R-:W-:Y:S01]  /*2f00*/  UMOV UR15, URZ ;  /* 0x000000ff000f7c82 */ /* 0x000fe20008000000 */
[----:B------:R-:W-:Y:S01]  /*2f10*/  UMOV UR14, URZ ;  /* 0x000000ff000e7c82 */ /* 0x000fe20008000000 */
[----:B--2---:R-:W-:Y:S01]  /*2f20*/  ULEA UR5, UR5, UR4, 0x18 ;  /* 0x0000000405057291 */ /* 0x004fe2000f8ec0ff */
[----:B------:R-:W-:Y:S01]  /*2f30*/  UMOV UR24, 0x0 ;  /* 0x0000000000187882 */ /* 0x000fe20000000000 */
[----:B------:R-:W-:-:S02]  /*2f40*/  UMOV UR25, 0x8100490 ;  /* 0x0810049000197882 */ /* 0x000fc40000000000 */
[----:B------:R-:W-:Y:S02]  /*2f50*/  UIADD3 UR10, UPT, UPT, UR5, 0x4400, URZ ;  /* 0x00004400050a7890 */ /* 0x000fe4000fffe0ff */
[----:B------:R-:W-:Y:S02]  /*2f60*/  UIADD3 UR11, UPT, UPT, UR5, 0x20400, URZ ;  /* 0x00020400050b7890 */ /* 0x000fe4000fffe0ff */
[----:B----4-:R-:W-:Y:S01]  /*2f70*/  UIADD3 UR7, UPT, UPT, UR7, 0x7f, URZ ;  /* 0x0000007f07077890 */ /* 0x010fe2000fffe0ff */
[----:B-1----:R-:W1:Y:S01]  /*2f80*/  LDS R0, [UR5+0x140] ;  /* 0x00014005ff007984 */ /* 0x002e620008000800 */
[----:B------:R-:W-:Y:S02]  /*2f90*/  USHF.R.U32.HI UR10, URZ, 0x4, UR10 ;  /* 0x00000004ff0a7899 */ /* 0x000fe4000801160a */
[----:B------:R-:W-:Y:S02]  /*2fa0*/  USHF.R.S32.HI UR4, URZ, 0x1f, UR7 ;  /* 0x0000001fff047899 */ /* 0x000fe40008011407 */
[----:B------:R-:W-:-:S02]  /*2fb0*/  USHF.R.U32.HI UR11, URZ, 0x4, UR11 ;  /* 0x00000004ff0b7899 */ /* 0x000fc4000801160b */
[----:B------:R-:W-:Y:S02]  /*2fc0*/  ULEA.HI UR4, UR4, UR7, URZ, 0x7 ;  /* 0x0000000704047291 */ /* 0x000fe4000f8f38ff */
[----:B------:R-:W-:Y:S02]  /*2fd0*/  ULOP3.LUT UR10, UR10, 0x3fff, URZ, 0xc0, !UPT ;  /* 0x00003fff0a0a7892 */ /* 0x000fe4000f8ec0ff */
[----:B------:R-:W-:Y:S02]  /*2fe0*/  USHF.R.S32.HI UR4, URZ, 0x7, UR4 ;  /* 0x00000007ff047899 */ /* 0x000fe40008011404 */
[----:B------:R-:W-:Y:S02]  /*2ff0*/  ULOP3.LUT UR11, UR11, 0x3fff, URZ, 0xc0, !UPT ;  /* 0x00003fff0b0b7892 */ /* 0x000fe4000f8ec0ff */
[----:B------:R-:W-:Y:S01]  /*3000*/  UISETP.LT.AND UP0, UPT, UR4, 0x1, UPT ;  /* 0x000000010400788c */ /* 0x000fe2000bf01270 */
[----:B------:R-:W-:Y:S01]  /*3010*/  UMOV UR22, 0x0 ;  /* 0x0000000000167882 */ /* 0x000fe20000000000 */
[----:B------:R-:W-:-:S02]  /*3020*/  UMOV UR23, 0x8100490 ;  /* 0x0810049000177882 */ /* 0x000fc40000000000 */
[----:B------:R-:W-:Y:S02]  /*3030*/  USEL UR9, UR4, 0x1, !UP0 ;  /* 0x0000000104097887 */ /* 0x000fe4000c000000 */
[----:B------:R-:W-:Y:S02]  /*3040*/  ULOP3.LUT UR10, UR10, 0x10000, URZ, 0xfc, !UPT ;  /* 0x000100000a0a7892 */ /* 0x000fe4000f8efcff */
[----:B------:R-:W-:Y:S02]  /*3050*/  ULOP3.LUT UR11, UR11, 0x10000, URZ, 0xfc, !UPT ;  /* 0x000100000b0b7892 */ /* 0x000fe4000f8efcff */
[----:B------:R-:W-:Y:S02]  /*3060*/  UIADD3 UR9, UPT, UPT, -UR9, URZ, URZ ;  /* 0x000000ff09097290 */ /* 0x000fe4000fffe1ff */
[----:B---3--:R-:W-:Y:S01]  /*3070*/  UISETP.GE.AND UP3, UPT, UR6, 0x1, UPT ;  /* 0x000000010600788c */ /* 0x008fe2000bf66270 */
[----:B------:R-:W-:Y:S01]  /*3080*/  UMOV UR20, 0x0 ;  /* 0x0000000000147882 */ /* 0x000fe20000000000 */
[----:B------:R-:W-:Y:S01]  /*3090*/  UMOV UR21, 0x8100490 ;  /* 0x0810049000157882 */ /* 0x000fe20000000000 */
[----:B------:R-:W-:Y:S01]  /*30a0*/  UMOV UR18, 0x0 ;  /* 0x0000000000127882 */ /* 0x000fe20000000000 */
[----:B------:R-:W-:Y:S01]  /*30b0*/  UMOV UR19, 0x8100490 ;  /* 0x0810049000137882 */ /* 0x000fe20000000000 */
[----:B-1----:R-:W-:-:S15]  /*30c0*/  R2UR UR16, R0 ;  /* 0x00000000001072ca */ /* 0x002fde00000e0000 */
.L_x_62:
[----:B------:R-:W-:Y:S02]  /*30d0*/  LEA R0, R10, UR5, 0x3 ;  /* 0x000000050a007c11 */ /* 0x000fe4000f8e18ff */
[----:B------:R-:W-:Y:S02]  /*30e0*/  SHF.L.U32 R5, R9, 0x1f, RZ ;  /* 0x0000001f09057819 */ /* 0x000fe400000006ff */
[----:B------:R-:W-:Y:S01]  /*30f0*/  PLOP3.LUT P0, PT, PT, PT, UP3, 0x80, 0x8 ;  /* 0x000000000008781c */ /* 0x000fe20003f0f038 */
[----:B------:R-:W-:Y:S01]  /*3100*/  VIADD R3, R0, 0xa0 ;  /* 0x000000a000037836 */ /* 0x000fe20000000000 */
[----:B-1----:R-:W1:Y:S02]  /*3110*/  SYNCS.PHASECHK.TRANS64.TRYWAIT P1, [R0+URZ+0x90], R5 ;  /* 0x00009005000075a7 */ /* 0x002e6400080211ff */
[----:B-1-3--:R-:W-:Y:S09]  /*3120*/  @!P1 BRA `(.L_x_56) ;  /* 0x0000003c00c89947 */ /* 0x00aff20003800000 */
.L_x_119:
[----:B------:R-:W-:Y:S01]  /*3130*/  LEA R4, R10, UR5, 0x4 ;  /* 0x000000050a047c11 */ /* 0x000fe2000f8e20ff */
[----:B------:R-:W-:Y:S01]  /*3140*/  @UP3 ULEA UR6, UR14, UR5, 0x3 ;  /* 0x000000050e063291 */ /* 0x000fe2000f8e18ff */
[----:B------:R-:W-:Y:S01]  /*3150*/  PLOP3.LUT P2, PT, PT, PT, PT, 0x80, 0x8 ;  /* 0x000000000008781c */ /* 0x000fe20003f4f070 */
[----:B------:R-:W-:Y:S01]  /*3160*/  ULEA UR7, UR15, UR5, 0x3 ;  /* 0x000000050f077291 */ /* 0x000fe2000f8e18ff */
[----:B------:R-:W-:Y:S01]  /*3170*/  PRMT R3, RZ, 0x654, R3 ;  /* 0x00000654ff037816 */ /* 0x000fe20000000003 */
[----:B------:R-:W-:Y:S01]  /*3180*/  ULEA UR8, UR15, UR16, 0x6 ;  /* 0x000000100f087291 */ /* 0x000fe2000f8e30ff */
[----:B-1----:R-:W1:Y:S01]  /*3190*/  LDS.128 R4, [R4+0x120] ;  /* 0x0001200004047984 */ /* 0x002e620000000c00 */
[----:B------:R-:W-:Y:S02]  /*31a0*/  @P0 SHF.L.U32 R2, R8, 0x1f, RZ ;  /* 0x0000001f08020819 */ /* 0x000fe400000006ff */
[----:B------:R-:W-:Y:S01]  /*31b0*/  SHF.L.U32 R0, R11, 0x1f, RZ ;  /* 0x0000001f0b007819 */ /* 0x000fe200000006ff */
[----:B------:R-:W-:Y:S01]  /*31c0*/  @!PT LDS RZ, [RZ] ;  /* 0x00000000fffff984 */ /* 0x000fe20000000800 */
[----:B------:R-:W-:Y:S01]  /*31d0*/  @!PT LDS RZ, [RZ] ;  /* 0x00000000fffff984 */ /* 0x000fe20000000800 */
[----:B------:R-:W-:Y:S01]  /*31e0*/  @!PT LDS RZ, [RZ] ;  /* 0x00000000fffff984 */ /* 0x000fe20000000800 */
[----:B------:R-:W-:Y:S01]  /*31f0*/  @!PT LDS RZ, [RZ] ;  /* 0x00000000fffff984 */ /* 0x000fe20000000800 */
[----:B------:R2:W-:Y:S06]  /*3200*/  MEMBAR.ALL.CTA ;  /* 0x0000000000007992 */ /* 0x0005ec0000008000 */
[----:B--2---:R-:W2:Y:S02]  /*3210*/  FENCE.VIEW.ASYNC.S ;  /* 0x00000000000073c6 */ /* 0x004ea40000000000 */
[----:B--2---:R2:W-:Y:S01]  /*3220*/  SYNCS.ARRIVE.TRANS64.RED.A1T0 RZ, [R3+URZ], RZ ;  /* 0x000000ff03ff79a7 */ /* 0x0045e200081004ff */
[----:B------:R2:W3:Y:S01]  /*3230*/  @P0 SYNCS.PHASECHK.TRANS64.TRYWAIT P2, [UR6], R2 ;  /* 0x00000002ff0005a7 */ /* 0x0004e20008041106 */
[----:B-1----:R-:W-:Y:S01]  /*3240*/  LOP3.LUT P1, RZ, R6, 0x1, RZ, 0xc0, !PT ;  /* 0x0000000106ff7812 */ /* 0x002fe2000782c0ff */
[----:B------:R-:W1:Y:S02]  /*3250*/  SYNCS.PHASECHK.TRANS64.TRYWAIT P0, [UR7+0xd0], R0 ;  /* 0x0000d000ff0075a7 */ /* 0x000e640008001107 */
[----:B-123--:R-:W-:Y:S10]  /*3260*/  @!P0 BRA `(.L_x_57) ;  /* 0x0000003c008c8947 */ /* 0x00eff40003800000 */
.L_x_121:
[----:B------:R-:W-:Y:S01]  /*3270*/  IADD3 R10, PT, PT, R10, 0x1, RZ ;  /* 0x000000010a0a7810 */ /* 0x000fe20007ffe0ff */
[----:B------:R-:W-:Y:S06]  /*3280*/  BRA.U !UP3, `(.L_x_58) ;  /* 0x000000010bc07547 */ /* 0x000fec000b800000 */
[----:B------:R-:W-:Y:S01]  /*3290*/  UPLOP3.LUT UP4, UPT, UPT, UPT, UPT, 0x40, 0x4 ;  /* 0x000000000004789c */ /* 0x000fe20003f8e870 */
[----:B------:R-:W-:Y:S01]  /*32a0*/  UMOV UR13, UR9 ;  /* 0x00000009000d7c82 */ /* 0x000fe20008000000 */
[----:B------:R-:W-:Y:S01]  /*32b0*/  UMOV UR12, UR4 ;  /* 0x00000004000c7c82 */ /* 0x000fe20008000000 */
[----:B------:R-:W-:-:S08]  /*32c0*/  UMOV UR17, UR14 ;  /* 0x0000000e00117c82 */ /* 0x000fd00008000000 */
.L_x_61:
[----:B------:R-:W-:Y:S02]  /*32d0*/  UIADD3 UR13, UPT, UPT, UR13, 0x1, URZ ;  /* 0x000000010d0d7890 */ /* 0x000fe4000fffe0ff */
[----:B--2---:R-:W-:Y:S02]  /*32e0*/  ULEA UR6, UR17, UR5, 0x3 ;  /* 0x0000000511067291 */ /* 0x004fe4000f8e18ff */
[----:B------:R-:W-:Y:S01]  /*32f0*/  UISETP.NE.AND UP0, UPT, UR13, URZ, UPT ;  /* 0x000000ff0d00728c */ /* 0x000fe2000bf05270 */
[----:B---3--:R-:W-:Y:S10]  /*3300*/  @P2 BRA `(.L_x_59) ;  /* 0x00000000000c2947 */ /* 0x008ff40003800000 */
[----:B-1----:R-:W-:Y:S04]  /*3310*/  SHF.L.U32 R3, R8, 0x1f, RZ ;  /* 0x0000001f08037819 */ /* 0x002fe800000006ff */
[----:B------:R-:W1:Y:S02]  /*3320*/  SYNCS.PHASECHK.TRANS64.TRYWAIT P0, [UR6], R3 ;  /* 0x00000003ff0075a7 */ /* 0x000e640008001106 */
[----:B-1----:R-:W-:Y:S05]  /*3330*/  @!P0 BRA `(.L_x_60) ;  /* 0x0000003c00708947 */ /* 0x002fea0003800000 */
.L_x_59:
[----:B------:R-:W-:Y:S01]  /*3340*/  UISETP.NE.AND UP1, UPT, UR12, 0x1, UPT ;  /* 0x000000010c00788c */ /* 0x000fe2000bf25270 */
[----:B------:R-:W-:Y:S01]  /*3350*/  PLOP3.LUT P2, PT, PT, PT, PT, 0x80, 0x8 ;  /* 0x000000000008781c */ /* 0x000fe20003f4f070 */
[----:B------:R-:W-:Y:S02]  /*3360*/  UIADD3 UR14, UPT, UPT, UR17, 0x1, URZ ;  /* 0x00000001110e7890 */ /* 0x000fe4000fffe0ff */
[----:B------:R-:W-:Y:S02]  /*3370*/  ULEA UR28, UR17, UR11, 0x9 ;  /* 0x0000000b111c7291 */ /* 0x000fe4000f8e48ff */
[----:B------:R-:W-:Y:S01]  /*3380*/  UISETP.NE.AND UP2, UPT, UR14, 0x7, UPT ;  /* 0x000000070e00788c */ /* 0x000fe2000bf45270 */
[----:B------:R-:W-:Y:S01]  /*3390*/  PLOP3.LUT P0, PT, PT, PT, UP1, 0x80, 0x8 ;  /* 0x000000000008781c */ /* 0x000fe20003f0f018 */
[----:B------:R-:W-:Y:S02]  /*33a0*/  UIADD3 UR40, UPT, UPT, UR28, 0x2, URZ ;  /* 0x000000021c287890 */ /* 0x000fe4000fffe0ff */
[----:B------:R-:W-:Y:S02]  /*33b0*/  USEL UR27, URZ, 0x1, UP2 ;  /* 0x00000001ff1b7887 */ /* 0x000fe40009000000 */
[----:B------:R-:W-:Y:S02]  /*33c0*/  USEL UR14, UR14, URZ, UP2 ;  /* 0x000000ff0e0e7287 */ /* 0x000fe40009000000 */
[----:B------:R-:W-:Y:S02]  /*33d0*/  UIADD3 UR36, UPT, UPT, UR28, 0x4, URZ ;  /* 0x000000041c247890 */ /* 0x000fe4000fffe0ff */
[----:B------:R-:W-:Y:S01]  /*33e0*/  @UP1 ULEA UR26, UR14, UR5, 0x3 ;  /* 0x000000050e1a1291 */ /* 0x000fe2000f8e18ff */
[----:B------:R-:W-:Y:S01]  /*33f0*/  LOP3.LUT R8, R8, UR27, RZ, 0x3c, !PT ;  /* 0x0000001b08087c12 */ /* 0x000fe2000f8e3cff */
[----:B------:R-:W-:Y:S02]  /*3400*/  UIADD3 UR32, UPT, UPT, UR28, 0x6, URZ ;  /* 0x000000061c207890 */ /* 0x000fe4000fffe0ff */
[----:B------:R-:W-:Y:S01]  /*3410*/  UIADD3 UR6, UPT, UPT, UR6, 0x38, URZ ;  /* 0x0000003806067890 */ /* 0x000fe2000fffe0ff */
[----:B-1----:R-:W-:Y:S01]  /*3420*/  @P0 SHF.L.U32 R0, R8, 0x1f, RZ ;  /* 0x0000001f08000819 */ /* 0x002fe200000006ff */
[----:B------:R-:W-:Y:S01]  /*3430*/  UIADD3 UR12, UPT, UPT, UR12, -0x1, URZ ;  /* 0xffffffff0c0c7890 */ /* 0x000fe2000fffe0ff */
[----:B------:R-:W-:Y:S02]  /*3440*/  UMOV UR29, 0x40004040 ;  /* 0x40004040001d7882 */ /* 0x000fe40000000000 */
[----:B------:R2:W3:Y:S01]  /*3450*/  @P0 SYNCS.PHASECHK.TRANS64.TRYWAIT P2, [UR26], R0 ;  /* 0x00000000ff0005a7 */ /* 0x0004e2000804111a */
[----:B------:R-:W-:Y:S01]  /*3460*/  ULEA UR26, UR17, UR10, 0xa ;  /* 0x0000000a111a7291 */ /* 0x000fe2000f8e50ff */
[----:B------:R-:W-:Y:S01]  /*3470*/  UMOV UR27, 0x40004040 ;  /* 0x40004040001b7882 */ /* 0x000fe20000000000 */
[----:B------:R-:W-:Y:S02]  /*3480*/  UMOV UR41, 0x40004040 ;  /* 0x4000404000297882 */ /* 0x000fe40000000000 */
[----:B------:R-:W-:Y:S02]  /*3490*/  UIADD3 UR38, UPT, UPT, UR26, 0x2, URZ ;  /* 0x000000021a267890 */ /* 0x000fe4000fffe0ff */
[----:B------:R-:W-:Y:S02]  /*34a0*/  UIADD3 UR34, UPT, UPT, UR26, 0x4, URZ ;  /* 0x000000041a227890 */ /* 0x000fe4000fffe0ff */
[----:B------:R-:W-:Y:S01]  /*34b0*/  UIADD3 UR30, UPT, UPT, UR26, 0x6, URZ ;  /* 0x000000061a1e7890 */ /* 0x000fe2000fffe0ff */
[----:B------:R2:W-:Y:S01]  /*34c0*/  UTCQMMA gdesc[UR26], gdesc[UR28], tmem[UR8], tmem[UR24], idesc[UR25], UP4 ;  /* 0x00ff181c1a0075ea */ /* 0x0005e2000a000308 */
[----:B------:R-:W-:Y:S01]  /*34d0*/  UPLOP3.LUT UP4, UPT, UPT, UPT, UPT, 0x80, 0x8 ;  /* 0x000000000008789c */ /* 0x000fe20003f8f070 */
[----:B------:R-:W-:Y:S01]  /*34e0*/  UMOV UR39, 0x40004040 ;  /* 0x4000404000277882 */ /* 0x000fe20000000000 */
[----:B------:R-:W-:Y:S01]  /*34f0*/  UMOV UR37, 0x40004040 ;  /* 0x4000404000257882 */ /* 0x000fe20000000000 */
[----:B------:R2:W-:Y:S01]  /*3500*/  UTCQMMA gdesc[UR38], gdesc[UR40], tmem[UR8], tmem[UR22], idesc[UR23], UPT ;  /* 0x00ff1628260075ea */ /* 0x0005e2000b800308 */
[----:B------:R-:W-:Y:S01]  /*3510*/  UMOV UR35, 0x40004040 ;  /* 0x4000404000237882 */ /* 0x000fe20000000000 */
[----:B------:R-:W-:Y:S01]  /*3520*/  UMOV UR33, 0x40004040 ;  /* 0x4000404000217882 */ /* 0x000fe20000000000 */
[----:B------:R-:W-:Y:S01]  /*3530*/  UMOV UR31, 0x40004040 ;  /* 0x40004040001f7882 */ /* 0x000fe20000000000 */
[----:B------:R2:W-:Y:S01]  /*3540*/  UTCQMMA gdesc[UR34], gdesc[UR36], tmem[UR8], tmem[UR20], idesc[UR21], UPT ;  /* 0x00ff1424220075ea */ /* 0x0005e2000b800308 */
[----:B------:R2:W-:Y:S01]  /*3550*/  UTCQMMA gdesc[UR30], gdesc[UR32], tmem[UR8], tmem[UR18], idesc[UR19], UPT ;  /* 0x00ff12201e0075ea */ /* 0x0005e2000b800308 */
[----:B------:R2:W-:Y:S01]  /*3560*/  UTCBAR [UR6], URZ ;  /* 0x000000ff060073e9 */ /* 0x0005e200080000ff */
[----:B------:R-:W-:Y:S01]  /*3570*/  UMOV UR17, UR14 ;  /* 0x0000000e00117c82 */ /* 0x000fe20008000000 */
[----:B------:R-:W-:Y:S05]  /*3580*/  BRA.U UP0, `(.L_x_61) ;  /* 0xfffffffd00507547 */ /* 0x000fea000b83ffff */
.L_x_58:
[----:B------:R-:W-:Y:S01]  /*3590*/  UIADD3 UR15, UPT, UPT, UR15, 0x1, URZ ;  /* 0x000000010f0f7890 */ /* 0x000fe2000fffe0ff */
[C---:B------:R-:W-:Y:S01]  /*35a0*/  ISETP.NE.AND P0, PT, R10.reuse, 0x2, PT ;  /* 0x000000020a00780c */ /* 0x040fe20003f05270 */
[----:B------:R-:W-:Y:S02]  /*35b0*/  UIADD3 UR7, UPT, UPT, UR7, 0xb0, URZ ;  /* 0x000000b007077890 */ /* 0x000fe4000fffe0ff */
[----:B------:R-:W-:Y:S01]  /*35c0*/  UISETP.NE.AND UP0, UPT, UR15, 0x4, UPT ;  /* 0x000000040f00788c */ /* 0x000fe2000bf05270 */
[----:B-12---:R-:W-:Y:S02]  /*35d0*/  SEL R0, RZ, 0x1, P0 ;  /* 0x00000001ff007807 */ /* 0x006fe40000000000 */
[----:B------:R-:W-:Y:S01]  /*35e0*/  SEL R10, R10, RZ, P0 ;  /* 0x000000ff0a0a7207 */ /* 0x000fe20000000000 */
[----:B------:R-:W-:Y:S01]  /*35f0*/  USEL UR6, URZ, 0x1, UP0 ;  /* 0x00000001ff067887 */ /* 0x000fe20008000000 */
[----:B------:R-:W-:Y:S01]  /*3600*/  LOP3.LUT R9, R9, R0, RZ, 0x3c, !PT ;  /* 0x0000000009097212 */ /* 0x000fe200078e3cff */
[----:B------:R-:W-:Y:S01]  /*3610*/  USEL UR15, UR15, URZ, UP0 ;  /* 0x000000ff0f0f7287 */ /* 0x000fe20008000000 */
[----:B------:R1:W-:Y:S03]  /*3620*/  UTCBAR [UR7], URZ ;  /* 0x000000ff070073e9 */ /* 0x0003e600080000ff */
[----:B------:R-:W-:Y:S01]  /*3630*/  LOP3.LUT R11, R11, UR6, RZ, 0x3c, !PT ;  /* 0x000000060b0b7c12 */ /* 0x000fe2000f8e3cff */
[----:B------:R-:W-:Y:S07]  /*3640*/  @P1 BRA `(.L_x_62) ;  /* 0xfffffff800a01947 */ /* 0x000fee000383ffff */
[----:B------:R-:W2:Y:S01]  /*3650*/  S2UR UR4, SR_CgaCtaId ;  /* 0x00000000000479c3 */ /* 0x000ea20000008800 */
[----:B------:R-:W-:Y:S01]  /*3660*/  ELECT P0, URZ, PT ;  /* 0x0000000000ff782f */ /* 0x000fe20003800000 */
[----:B------:R-:W-:Y:S01]  /*3670*/  IMAD.MOV.U32 R0, RZ, RZ, 0x1 ;  /* 0x00000001ff007424 */ /* 0x000fe200078e00ff */
[----:B------:R-:W-:Y:S01]  /*3680*/  UIADD3 UR5, UPT, UPT, UR5, 0xd0, URZ ;  /* 0x000000d005057890 */ /* 0x000fe2000fffe0ff */
[----:B------:R-:W-:Y:S01]  /*3690*/  SHF.L.U32 R3, R11, 0x1f, RZ ;  /* 0x0000001f0b037819 */ /* 0x000fe200000006ff */
[----:B------:R-:W-:-:S03]  /*36a0*/  UMOV UR6, 0x40 ;  /* 0x0000004000067882 */ /* 0x000fc60000000000 */
[----:B------:R-:W-:Y:S01]  /*36b0*/  UVIRTCOUNT.DEALLOC.SMPOOL 0x80 ;  /* 0x000000800000784c */ /* 0x000fe20000000000 */
[----:B--2---:R-:W-:Y:S02]  /*36c0*/  ULEA UR4, UR4, UR6, 0x18 ;  /* 0x0000000604047291 */ /* 0x004fe4000f8ec0ff */
[----:B------:R-:W-:-:S07]  /*36d0*/  ULEA UR6, UR15, UR5, 0x3 ;  /* 0x000000050f067291 */ /* 0x000fce000f8e18ff */
[----:B------:R2:W-:Y:S02]  /*36e0*/  @P0 STS.U8 [UR4+0x1c], R0 ;  /* 0x00001c00ff000988 */ /* 0x0005e40008000004 */
[----:B------:R-:W4:Y:S02]  /*36f0*/  SYNCS.PHASECHK.TRANS64.TRYWAIT P0, [UR6], R3 ;  /* 0x00000003ff0075a7 */ /* 0x000f240008001106 */
[----:B--2-4-:R-:W-:Y:S05]  /*3700*/  @!P0 BRA `(.L_x_63) ;  /* 0x0000003800948947 */ /* 0x014fea0003800000 */
.L_x_124:
[----:B-1----:R-:W-:-:S04]  /*3710*/  UIADD3 UR7, UPT, UPT, UR15, 0x1, URZ ;  /* 0x000000010f077890 */ /* 0x002fc8000fffe0ff */
[----:B------:R-:W-:-:S04]  /*3720*/  UISETP.NE.AND UP0, UPT, UR7, 0x4, UPT ;  /* 0x000000040700788c */ /* 0x000fc8000bf05270 */
[----:B------:R-:W-:Y:S02]  /*3730*/  USEL UR8, URZ, 0x1, UP0 ;  /* 0x00000001ff087887 */ /* 0x000fe40008000000 */
[----:B------:R-:W-:-:S04]  /*3740*/  USEL UR7, UR7, URZ, UP0 ;  /* 0x000000ff07077287 */ /* 0x000fc80008000000 */
[----:B------:R-:W-:Y:S01]  /*3750*/  ULEA UR6, UR7, UR5, 0x3 ;  /* 0x0000000507067291 */ /* 0x000fe2000f8e18ff */
[----:B------:R-:W-:-:S04]  /*3760*/  LOP3.LUT R2, R11, UR8, RZ, 0x3c, !PT ;  /* 0x000000080b027c12 */ /* 0x000fc8000f8e3cff */
[----:B--2---:R-:W-:-:S04]  /*3770*/  SHF.L.U32 R3, R2, 0x1f, RZ ;  /* 0x0000001f02037819 */ /* 0x004fc800000006ff */
[----:B------:R-:W1:Y:S02]  /*3780*/  SYNCS.PHASECHK.TRANS64.TRYWAIT P0, [UR6], R3 ;  /* 0x00000003ff0075a7 */ /* 0x000e640008001106 */
[----:B-1----:R-:W-:Y:S05]  /*3790*/  @!P0 BRA `(.L_x_64) ;  /* 0x0000003800888947 */ /* 0x002fea0003800000 */
.L_x_126:
        /* <DEDUP_REMOVED lines=9> */
.L_x_128:
[----:B------:R-:W-:-:S04]  /*3830*/  UIADD3 UR7, UPT, UPT, UR7, 0x1, URZ ;  /* 0x0000000107077890 */ /* 0x000fc8000fffe0ff */
[----:B------:R-:W-:-:S04]  /*3840*/  UISETP.NE.AND UP0, UPT, UR7, 0x4, UPT ;  /* 0x000000040700788c */ /* 0x000fc8000bf05270 */
[----:B------:R-:W-:Y:S02]  /*3850*/  USEL UR6, URZ, 0x1, UP0 ;  /* 0x00000001ff067887 */ /* 0x000fe40008000000 */
[----:B------:R-:W-:-:S04]  /*3860*/  USEL UR7, UR7, URZ, UP0 ;  /* 0x000000ff07077287 */ /* 0x000fc80008000000 */
[----:B------:R-:W-:Y:S01]  /*3870*/  ULEA UR7, UR7, UR5, 0x3 ;  /* 0x0000000507077291 */ /* 0x000fe2000f8e18ff */
[----:B-1----:R-:W-:-:S04]  /*3880*/  LOP3.LUT R3, R2, UR6, RZ, 0x3c, !PT ;  /* 0x0000000602037c12 */ /* 0x002fc8000f8e3cff */
[----:B------:R-:W-:-:S04]  /*3890*/  SHF.L.U32 R3, R3, 0x1f, RZ ;  /* 0x0000001f03037819 */ /* 0x000fc800000006ff */
[----:B------:R-:W1:Y:S02]  /*38a0*/  SYNCS.PHASECHK.TRANS64.TRYWAIT P0, [UR7], R3 ;  /* 0x00000003ff0075a7 */ /* 0x000e640008001107 */
[----:B-1----:R-:W-:Y:S05]  /*38b0*/  @!P0 BRA `(.L_x_66) ;  /* 0x0000003800708947 */ /* 0x002fea0003800000 */
.L_x_130:
[----:B------:R-:W-:Y:S01]  /*38c0*/  NOP ;  /* 0x0000000000007918 */ /* 0x000fe20000000000 */
[----:B-1----:R-:W1:Y:S01]  /*38d0*/  LDS R0, [UR4+0x14] ;  /* 0x00001404ff007984 */ /* 0x002e620008000800 */
[----:B------:R-:W-:Y:S01]  /*38e0*/  ULOP3.LUT UR6, UR16, 0xffff, URZ, 0xc0, !UPT ;  /* 0x0000ffff10067892 */ /* 0x000fe2000f8ec0ff */
[----:B------:R-:W-:Y:S01]  /*38f0*/  UMOV UR8, 0xffff ;  /* 0x0000ffff00087882 */ /* 0x000fe20000000000 */
[----:B------:R-:W-:Y:S02]  /*3900*/  UMOV UR5, 0x1 ;  /* 0x0000000100057882 */ /* 0x000fe40000000000 */
[----:B------:R-:W-:-:S04]  /*3910*/  USHF.R.U32.HI UR6, URZ, 0x5, UR6 ;  /* 0x00000005ff067899 */ /* 0x000fc80008011606 */
[----:B------:R-:W-:Y:S02]  /*3920*/  USHF.L.U32 UR8, UR8, UR6, URZ ;  /* 0x0000000608087299 */ /* 0x000fe400080006ff */
[----:B------:R-:W-:-:S04]  /*3930*/  USHF.L.U32 UR5, UR5, UR6, URZ ;  /* 0x0000000605057299 */ /* 0x000fc800080006ff */
[----:B-1----:R-:W-:-:S04]  /*3940*/  LOP3.LUT R0, R0, UR8, RZ, 0xc0, !PT ;  /* 0x0000000800007c12 */ /* 0x002fc8000f8ec0ff */
[----:B------:R-:W-:-:S13]  /*3950*/  ISETP.NE.AND P0, PT, R0, UR8, PT ;  /* 0x0000000800007c0c */ /* 0x000fda000bf05270 */
[----:B------:R-:W-:Y:S05]  /*3960*/  @P0 BRA `(.L_x_67) ;  /* 0x0000000000580947 */ /* 0x000fea0003800000 */
[----:B------:R-:W1:Y:S02]  /*3970*/  LDS R0, [UR4+0x18] ;  /* 0x00001804ff007984 */ /* 0x000e640008000800 */
[----:B-1----:R-:W-:-:S04]  /*3980*/  LOP3.LUT R0, R0, UR5, RZ, 0xc0, !PT ;  /* 0x0000000500007c12 */ /* 0x002fc8000f8ec0ff */
[----:B------:R-:W-:-:S13]  /*3990*/  ISETP.NE.AND P0, PT, R0, UR5, PT ;  /* 0x0000000500007c0c */ /* 0x000fda000bf05270 */
[----:B------:R-:W-:Y:S05]  /*39a0*/  @P0 BRA `(.L_x_68) ;  /* 0x00000000003c0947 */ /* 0x000fea0003800000 */
[----:B------:R-:W1:Y:S01]  /*39b0*/  S2R R2, SR_LANEID ;  /* 0x0000000000027919 */ /* 0x000e620000000000 */
[----:B------:R-:W-:Y:S01]  /*39c0*/  ULOP3.LUT UR8, URZ, UR8, URZ, 0x33, !UPT ;  /* 0x00000008ff087292 */ /* 0x000fe2000f8e33ff */
[----:B------:R-:W-:Y:S01]  /*39d0*/  LOP3.LUT R4, RZ, UR5, RZ, 0x33, !PT ;  /* 0x00000005ff047c12 */ /* 0x000fe2000f8e33ff */
[----:B------:R-:W-:Y:S02]  /*39e0*/  VOTEU.ANY UR7, UPT, PT ;  /* 0x0000000000077886 */ /* 0x000fe400038e0100 */
[----:B------:R-:W-:Y:S01]  /*39f0*/  UFLO.U32 UR7, UR7 ;  /* 0x00000007000772bd */ /* 0x000fe200080e0000 */
[----:B------:R-:W2:Y:S01]  /*3a00*/  REDUX UR5, R4 ;  /* 0x00000000040573c4 */ /* 0x000ea20000000000 */
[----:B------:R-:W-:-:S06]  /*3a10*/  IMAD.U32 R0, RZ, RZ, UR8 ;  /* 0x00000008ff007e24 */ /* 0x000fcc000f8e00ff */
[----:B------:R4:W-:Y:S01]  /*3a20*/  UTCATOMSWS.AND URZ, UR8 ;  /* 0x0000000800ff79e3 */ /* 0x0009e20008000000 */
[----:B------:R-:W3:Y:S01]  /*3a30*/  REDUX UR6, R0 ;  /* 0x00000000000673c4 */ /* 0x000ee20000000000 */
[----:B-1----:R-:W-:Y:S01]  /*3a40*/  ISETP.EQ.U32.AND P0, PT, R2, UR7, PT ;  /* 0x0000000702007c0c */ /* 0x002fe2000bf02070 */
[----:B--2---:R-:W-:Y:S01]  /*3a50*/  IMAD.U32 R2, RZ, RZ, UR5 ;  /* 0x00000005ff027e24 */ /* 0x004fe2000f8e00ff */
[----:B---3--:R-:W-:-:S11]  /*3a60*/  MOV R3, UR6 ;  /* 0x0000000600037c02 */ /* 0x008fd60008000f00 */
[----:B------:R4:W-:Y:S04]  /*3a70*/  @P0 ATOMS.AND RZ, [UR4+0x14], R3 ;  /* 0x00001403ffff098c */ /* 0x0009e8000a800004 */
[----:B------:R4:W-:Y:S01]  /*3a80*/  @P0 ATOMS.AND RZ, [UR4+0x18], R2 ;  /* 0x00001802ffff098c */ /* 0x0009e2000a800004 */
[----:B------:R-:W-:Y:S05]  /*3a90*/  BRA `(.L_x_69) ;  /* 0x0000000000147947 */ /* 0x000fea0003800000 */
.L_x_68:
[----:B------:R-:W-:Y:S02]  /*3aa0*/  MOV R2, 0x3ac0 ;  /* 0x00003ac000027802 */ /* 0x000fe40000000f00 */
[----:B---3-5:R-:W-:Y:S05]  /*3ab0*/  CALL.REL.NOINC `($__internal_0_$__cuda_sm10x_tcgen05_guardrail_trap_col_being_dealloced_not_returned_by_alloc) ;  /* 0x00000038008c7944 */ /* 0x028fea0003c00000 */
[----:B------:R-:W-:Y:S05]  /*3ac0*/  BRA `(.L_x_69) ;  /* 0x0000000000087947 */ /* 0x000fea0003800000 */
.L_x_67:
[----:B------:R-:W-:Y:S02]  /*3ad0*/  MOV R2, 0x3af0 ;  /* 0x00003af000027802 */ /* 0x000fe40000000f00 */
[----:B---3-5:R-:W-:Y:S05]  /*3ae0*/  CALL.REL.NOINC `($__internal_2_$__cuda_sm10x_tcgen05_guardrail_trap_unallocated_columns_being_dealloced) ;  /* 0x0000003800987944 */ /* 0x028fea0003c00000 */
.L_x_69:
[----:B------:R-:W-:Y:S01]  /*3af0*/  NOP ;  /* 0x0000000000007918 */ /* 0x000fe20000000000 */
[----:B----4-:R-:W-:Y:S05]  /*3b00*/  EXIT ;  /* 0x000000000000794d */ /* 0x010fea0003800000 */
.L_x_51:
[----:B------:R-:W-:-:S09]  /*3b10*/  UISETP.NE.OR UP2, UPT, UR8, 0x3, !UP2 ;  /* 0x000000030800788c */ /* 0x000fd2000d745670 */
[----:B------:R-:W-:Y:S05]  /*3b20*/  BRA.U UP2, `(.L_x_70) ;  /* 0x0000000902c87547 */ /* 0x000fea000b800000 */
[----:B------:R-:W1:Y:S01]  /*3b30*/  LDCU.64 UR6, c[0x0][0x888] ;  /* 0x00011100ff0677ac */ /* 0x000e620008000a00 */
[----:B------:R-:W2:Y:S01]  /*3b40*/  LDC R0, c[0x0][0xb30] ;  /* 0x0002cc00ff007b82 */ /* 0x000ea20000000800 */
[----:B------:R-:W-:Y:S01]  /*3b50*/  IMAD.MOV.U32 R30, RZ, RZ, 0x1 ;  /* 0x00000001ff1e7424 */ /* 0x000fe200078e00ff */
[----:B------:R-:W-:Y:S01]  /*3b60*/  CS2R R28, SRZ ;  /* 0x00000000001c7805 */ /* 0x000fe2000001ff00 */
[----:B------:R-:W4:Y:S01]  /*3b70*/  LDCU.64 UR4, c[0x0][0x890] ;  /* 0x00011200ff0477ac */ /* 0x000f220008000a00 */
[----:B------:R-:W-:Y:S01]  /*3b80*/  IMAD.MOV.U32 R25, RZ, RZ, 0x2000 ;  /* 0x00002000ff197424 */ /* 0x000fe200078e00ff */
[----:B------:R-:W-:-:S03]  /*3b90*/  UMOV UR8, 0x400 ;  /* 0x0000040000087882 */ /* 0x000fc60000000000 */
[----:B------:R-:W3:Y:S01]  /*3ba0*/  LDC R19, c[0x0][0x370] ;  /* 0x0000dc00ff137b82 */ /* 0x000ee20000000800 */
[----:B------:R-:W-:-:S07]  /*3bb0*/  UPLOP3.LUT UP1, UPT, UPT, UPT, UPT, 0x40, 0x4 ;  /* 0x000000000004789c */ /* 0x000fce0003f2e870 */
[----:B------:R-:W3:Y:S01]  /*3bc0*/  LDC R2, c[0x0][0xb0c] ;  /* 0x0002c300ff027b82 */ /* 0x000ee20000000800 */
[----:B-1----:R-:W-:Y:S02]  /*3bd0*/  UISETP.NE.U32.AND UP2, UPT, UR6, URZ, UPT ;  /* 0x000000ff0600728c */ /* 0x002fe4000bf45070 */
[----:B------:R-:W-:Y:S02]  /*3be0*/  ULEA UR6, UR37, UR8, 0x18 ;  /* 0x0000000825067291 */ /* 0x000fe4000f8ec0ff */
[----:B------:R-:W-:Y:S02]  /*3bf0*/  UISETP.NE.AND.EX UP2, UPT, UR7, URZ, UPT, UP2 ;  /* 0x000000ff0700728c */ /* 0x000fe4000bf45320 */
[----:B------:R-:W-:Y:S01]  /*3c00*/  UIADD3 UR7, UPT, UPT, UR6, 0x70, URZ ;  /* 0x0000007006077890 */ /* 0x000fe2000fffe0ff */
[----:B------:R-:W1:Y:S01]  /*3c10*/  LDC R18, c[0x0][0xb20] ;  /* 0x0002c800ff127b82 */ /* 0x000e620000000800 */
[----:B----4-:R-:W-:Y:S01]  /*3c20*/  UISETP.NE.U32.AND UP3, UPT, UR4, URZ, UPT ;  /* 0x000000ff0400728c */ /* 0x010fe2000bf65070 */
[----:B--2---:R-:W-:Y:S01]  /*3c30*/  ISETP.NE.AND P1, PT, R0, 0x1, PT ;  /* 0x000000010000780c */ /* 0x004fe20003f25270 */
[----:B------:R-:W-:-:S02]  /*3c40*/  UPRMT UR37, UR37, 0x654, UR7 ;  /* 0x0000065425257896 */ /* 0x000fc40008000007 */
[----:B------:R-:W-:-:S03]  /*3c50*/  UISETP.NE.AND.EX UP3, UPT, UR5, URZ, UPT, UP3 ;  /* 0x000000ff0500728c */ /* 0x000fc6000bf65330 */
[----:B------:R-:W2:Y:S08]  /*3c60*/  LDC.64 R32, c[0x0][0x348] ;  /* 0x0000d200ff207b82 */ /* 0x000eb00000000a00 */
[----:B------:R-:W4:Y:S08]  /*3c70*/  LDC.64 R16, c[0x0][0xb10] ;  /* 0x0002c400ff107b82 */ /* 0x000f300000000a00 */
[----:B------:R-:W1:Y:S08]  /*3c80*/  LDC.64 R6, c[0x0][0xb18] ;  /* 0x0002c600ff067b82 */ /* 0x000e700000000a00 */
[----:B------:R-:W1:Y:S08]  /*3c90*/  LDC.64 R4, c[0x0][0xb28] ;  /* 0x0002ca00ff047b82 */ /* 0x000e700000000a00 */
[----:B---3--:R-:W1:Y:S02]  /*3ca0*/  LDC R24, c[0x0][0x374] ;  /* 0x0000dd00ff187b82 */ /* 0x008e640000000800 */
.L_x_78:
[C---:B------:R-:W-:Y:S02]  /*3cb0*/  LEA R0, R29.reuse, UR6, 0x3 ;  /* 0x000000061d007c11 */ /* 0x040fe4000f8e18ff */
[----:B------:R-:W-:Y:S02]  /*3cc0*/  SHF.L.U32 R3, R28, 0x1f, RZ ;  /* 0x0000001f1c037819 */ /* 0x000fe400000006ff */
[----:B------:R-:W-:Y:S02]  /*3cd0*/  LEA R20, R29, UR6, 0x4 ;  /* 0x000000061d147c11 */ /* 0x000fe4000f8e20ff */
[----:B---3--:R-:W3:Y:S02]  /*3ce0*/  SYNCS.PHASECHK.TRANS64.TRYWAIT P0, [R0+URZ+0x90], R3 ;  /* 0x00009003000075a7 */ /* 0x008ee400080011ff */
[----:B---3--:R-:W-:Y:S05]  /*3cf0*/  @!P0 BRA `(.L_x_71) ;  /* 0x0000003400788947 */ /* 0x008fea0003800000 */
.L_x_131:
[----:B------:R-:W-:Y:S01]  /*3d00*/  ISETP.GE.AND P0, PT, R72, 0x1, PT ;  /* 0x000000014800780c */ /* 0x000fe20003f06270 */
[----:B------:R-:W1:Y:S01]  /*3d10*/  LDS.128 R20, [R20+0x120] ;  /* 0x0001200014147984 */ /* 0x000e620000000c00 */
[----:B------:R-:W-:Y:S01]  /*3d20*/  ISETP.NE.U32.AND P4, PT, RZ, UR4, PT ;  /* 0x00000004ff007c0c */ /* 0x000fe2000bf85070 */
[----:B---3--:R-:W-:Y:S01]  /*3d30*/  VIADD R0, R0, 0xa0 ;  /* 0x000000a000007836 */ /* 0x008fe20000000000 */
[----:B------:R-:W-:Y:S02]  /*3d40*/  SHF.L.U32 R26, R30, 0x1f, RZ ;  /* 0x0000001f1e1a7819 */ /* 0x000fe400000006ff */
[----:B------:R-:W-:Y:S02]  /*3d50*/  ISETP.NE.AND.EX P4, PT, RZ, UR5, PT, P4 ;  /* 0x00000005ff007c0c */ /* 0x000fe4000bf85340 */
[----:B------:R-:W-:Y:S01]  /*3d60*/  PRMT R0, RZ, 0x654, R0 ;  /* 0x00000654ff007816 */ /* 0x000fe20000000000 */
[----:B------:R-:W-:Y:S01]  /*3d70*/  @!PT LDS RZ, [RZ] ;  /* 0x00000000fffff984 */ /* 0x000fe20000000800 */
[----:B------:R-:W-:Y:S01]  /*3d80*/  @!PT LDS RZ, [RZ] ;  /* 0x00000000fffff984 */ /* 0x000fe20000000800 */
[----:B------:R-:W-:Y:S01]  /*3d90*/  @!PT LDS RZ, [RZ] ;  /* 0x00000000fffff984 */ /* 0x000fe20000000800 */
[----:B------:R-:W-:Y:S01]  /*3da0*/  @!PT LDS RZ, [RZ] ;  /* 0x00000000fffff984 */ /* 0x000fe20000000800 */
[----:B------:R3:W-:Y:S06]  /*3db0*/  MEMBAR.ALL.CTA ;  /* 0x0000000000007992 */ /* 0x0007ec0000008000 */
[----:B---3--:R-:W3:Y:S02]  /*3dc0*/  FENCE.VIEW.ASYNC.S ;  /* 0x00000000000073c6 */ /* 0x008ee40000000000 */
[----:B---3--:R3:W-:Y:S01]  /*3dd0*/  SYNCS.ARRIVE.TRANS64.RED.A1T0 RZ, [R0+URZ], RZ ;  /* 0x000000ff00ff79a7 */ /* 0x0087e200081004ff */
[----:B-1----:R-:W-:Y:S11]  /*3de0*/  LOP3.LUT P3, RZ, R22, 0x1, RZ, 0xc0, !PT ;  /* 0x0000000116ff7812 */ /* 0x002ff6000786c0ff */
[----:B------:R-:W-:Y:S02]  /*3df0*/  @!UPT UIADD3 URZ, UPT, UPT, URZ, URZ, URZ ;  /* 0x000000fffffff290 */ /* 0x000fe4000fffe0ff */
[----:B------:R-:W-:Y:S02]  /*3e00*/  @P3 MOV R13, R20 ;  /* 0x00000014000d3202 */ /* 0x000fe40000000f00 */
[----:B------:R-:W-:Y:S01]  /*3e10*/  @P3 LOP3.LUT R8, R21, 0xffff, RZ, 0xc0, !PT ;  /* 0x0000ffff15083812 */ /* 0x000fe200078ec0ff */
[----:B---3--:R-:W-:Y:S06]  /*3e20*/  @!P0 BRA `(.L_x_72) ;  /* 0x0000000000a48947 */ /* 0x008fec0003800000 */
[----:B------:R-:W-:Y:S01]  /*3e30*/  IMAD.HI.U32 R31, R24, R7, RZ ;  /* 0x00000007181f7227 */ /* 0x000fe200078e00ff */
[----:B------:R-:W-:Y:S02]  /*3e40*/  ISETP.NE.AND P0, PT, R6, 0x1, PT ;  /* 0x000000010600780c */ /* 0x000fe40003f05270 */
[----:B------:R-:W-:Y:S01]  /*3e50*/  ISETP.NE.AND P2, PT, R72, 0x1, PT ;  /* 0x000000014800780c */ /* 0x000fe20003f45270 */
[----:B----4-:R-:W-:Y:S01]  /*3e60*/  IMAD.HI.U32 R34, R19, R16, RZ ;  /* 0x0000001013227227 */ /* 0x010fe200078e00ff */
[----:B------:R-:W-:Y:S02]  /*3e70*/  SHF.R.U32.HI R31, RZ, R18, R31 ;  /* 0x00000012ff1f7219 */ /* 0x000fe4000001161f */
[----:B------:R-:W-:Y:S01]  /*3e80*/  ISETP.NE.AND P5, PT, R2, 0x1, PT ;  /* 0x000000010200780c */ /* 0x000fe20003fa5270 */
[----:B------:R-:W-:Y:S01]  /*3e90*/  IMAD.HI.U32 R36, R13, R16, RZ ;  /* 0x000000100d247227 */ /* 0x000fe200078e00ff */
[----:B------:R-:W-:Y:S02]  /*3ea0*/  SHF.R.U32.HI R34, RZ, R17, R34 ;  /* 0x00000011ff227219 */ /* 0x000fe40000011622 */
[----:B------:R-:W-:Y:S01]  /*3eb0*/  SEL R3, R24, R31, !P0 ;  /* 0x0000001f18037207 */ /* 0x000fe20004000000 */
[C---:B------:R-:W-:Y:S01]  /*3ec0*/  IMAD.HI.U32 R31, R8.reuse, R7, RZ ;  /* 0x00000007081f7227 */ /* 0x040fe200078e00ff */
[----:B------:R-:W-:Y:S02]  /*3ed0*/  SEL R11, R19, R34, !P5 ;  /* 0x00000022130b7207 */ /* 0x000fe40006800000 */
[----:B------:R-:W-:Y:S01]  /*3ee0*/  SHF.R.U32.HI R36, RZ, R17, R36 ;  /* 0x00000011ff247219 */ /* 0x000fe20000011624 */
[----:B------:R-:W-:Y:S01]  /*3ef0*/  IMAD.HI.U32 R38, R3, R4, RZ ;  /* 0x0000000403267227 */ /* 0x000fe200078e00ff */
[----:B------:R-:W-:Y:S03]  /*3f00*/  SHF.R.U32.HI R31, RZ, R18, R31 ;  /* 0x00000012ff1f7219 */ /* 0x000fe6000001161f */
[----:B------:R-:W-:Y:S01]  /*3f10*/  IMAD.HI.U32 R34, R11, R4, RZ ;  /* 0x000000040b227227 */ /* 0x000fe200078e00ff */
[----:B------:R-:W-:Y:S02]  /*3f20*/  @P2 SHF.R.U32.HI R3, RZ, R5, R38 ;  /* 0x00000005ff032219 */ /* 0x000fe40000011626 */
[----:B------:R-:W-:Y:S02]  /*3f30*/  SEL R9, R8, R31, !P0 ;  /* 0x0000001f08097207 */ /* 0x000fe40004000000 */
[----:B------:R-:W-:Y:S01]  /*3f40*/  @P2 SHF.R.U32.HI R11, RZ, R5, R34 ;  /* 0x00000005ff0b2219 */ /* 0x000fe20000011622 */
[C---:B------:R-:W-:Y:S01]  /*3f50*/  IMAD R10, R72.reuse, R3, RZ ;  /* 0x00000003480a7224 */ /* 0x040fe200078e02ff */
[----:B------:R-:W-:Y:S01]  /*3f60*/  SEL R3, R13, R36, !P5 ;  /* 0x000000240d037207 */ /* 0x000fe20006800000 */
[C---:B------:R-:W-:Y:S03]  /*3f70*/  IMAD.HI.U32 R14, R9.reuse, R4, RZ ;  /* 0x00000004090e7227 */ /* 0x040fe600078e00ff */
[----:B------:R-:W-:Y:S01]  /*3f80*/  ISETP.GE.AND P0, PT, R9, R10, PT ;  /* 0x0000000a0900720c */ /* 0x000fe20003f06270 */
[C---:B------:R-:W-:Y:S01]  /*3f90*/  IMAD R12, R72.reuse, R11, RZ ;  /* 0x0000000b480c7224 */ /* 0x040fe200078e02ff */
[-C--:B------:R-:W-:Y:S04]  /*3fa0*/  SHF.R.U32.HI R14, RZ, R5.reuse, R14 ;  /* 0x00000005ff0e7219 */ /* 0x080fe8000001160e */
[----:B------:R-:W-:Y:S02]  /*3fb0*/  ISETP.GE.OR P0, PT, R3, R12, P0 ;  /* 0x0000000c0300720c */ /* 0x000fe40000706670 */
[----:B------:R-:W-:Y:S05]  /*3fc0*/  SEL R15, R9, R14, !P2 ;  /* 0x0000000e090f7207 */ /* 0x000fea0005000000 */
[----:B------:R-:W-:Y:S04]  /*3fd0*/  IMAD.MOV R14, RZ, RZ, -R15 ;  /* 0x000000ffff0e7224 */ /* 0x000fe800078e0a0f */
[----:B------:R-:W-:Y:S02]  /*3fe0*/  IMAD R14, R72, R14, R9 ;  /* 0x0000000e480e7224 */ /* 0x000fe400078e0209 */
[C---:B------:R-:W-:Y:S05]  /*3ff0*/  @!P0 IMAD.HI.U32 R10, R3.reuse, R4, RZ ;  /* 0x00000004030a8227 */ /* 0x040fea00078e00ff */
[----:B------:R-:W-:Y:S04]  /*4000*/  @!P0 SHF.R.U32.HI R10, RZ, R5, R10 ;  /* 0x00000005ff0a8219 */ /* 0x000fe8000001160a */
[----:B------:R-:W-:Y:S01]  /*4010*/  @!P0 SEL R0, R3, R10, !P2 ;  /* 0x0000000a03008207 */ /* 0x000fe20005000000 */
[----:B------:R-:W-:Y:S03]  /*4020*/  IMAD.MOV R10, RZ, RZ, -R3 ;  /* 0x000000ffff0a7224 */ /* 0x000fe600078e0a03 */
[----:B------:R-:W-:Y:S01]  /*4030*/  @!P0 IADD3 R15, PT, PT, R15, -R0, RZ ;  /* 0x800000000f0f8210 */ /* 0x000fe20007ffe0ff */
[----:B------:R-:W-:Y:S01]  /*4040*/  @!P0 IMAD R0, R11, R14, R0 ;  /* 0x0000000e0b008224 */ /* 0x000fe200078e0200 */
[----:B------:R-:W-:Y:S01]  /*4050*/  IADD3 R11, PT, PT, -R9, RZ, RZ ;  /* 0x000000ff090b7210 */ /* 0x000fe20007ffe1ff */
[----:B------:R-:W-:Y:S02]  /*4060*/  IMAD R13, R2, R10, R13 ;  /* 0x0000000a020d7224 */ /* 0x000fe400078e020d */
[----:B------:R-:W-:Y:S02]  /*4070*/  @!P0 IMAD R9, R15, R72, R3 ;  /* 0x000000480f098224 */ /* 0x000fe400078e0203 */
[----:B------:R-:W-:Y:S02]  /*4080*/  @!P0 IMAD.MOV.U32 R3, RZ, RZ, R0 ;  /* 0x000000ffff038224 */ /* 0x000fe400078e0000 */
[----:B------:R-:W-:Y:S02]  /*4090*/  IMAD R8, R6, R11, R8 ;  /* 0x0000000b06087224 */ /* 0x000fe400078e0208 */
[----:B------:R-:W-:Y:S02]  /*40a0*/  IMAD R13, R3, R2, R13 ;  /* 0x00000002030d7224 */ /* 0x000fe400078e020d */
[----:B------:R-:W-:Y:S02]  /*40b0*/  IMAD R8, R9, R6, R8 ;  /* 0x0000000609087224 */ /* 0x000fe400078e0208 */
.L_x_72:
[----:B------:R-:W-:Y:S05]  /*40c0*/  BRA.U UP1, `(.L_x_73) ;  /* 0x0000000101107547 */ /* 0x000fea000b800000 */
[----:B------:R-:W-:Y:S04]  /*40d0*/  MOV R0, UR13 ;  /* 0x0000000d00007c02 */ /* 0x000fe80008000f00 */
[----:B------:R-:W-:Y:S04]  /*40e0*/  SHF.L.U32 R3, R0, 0x1f, RZ ;  /* 0x0000001f00037819 */ /* 0x000fe800000006ff */
[----:B------:R-:W1:Y:S02]  /*40f0*/  SYNCS.PHASECHK.TRANS64.TRYWAIT P0, [UR6+0x88], R3 ;  /* 0x00008803ff0075a7 */ /* 0x000e640008001106 */
[----:B-1----:R-:W-:Y:S05]  /*4100*/  @!P0 BRA `(.L_x_74) ;  /* 0x0000003000888947 */ /* 0x002fea0003800000 */
.L_x_73:
[----:B------:R-:W-:Y:S05]  /*4110*/  BRA.U !UP3, `(.L_x_75) ;  /* 0x000000010b347547 */ /* 0x000fea000b800000 */
[----:B------:R-:W-:Y:S01]  /*4120*/  UPLOP3.LUT UP0, UPT, UPT, UPT, UP2, 0x80, 0x8 ;  /* 0x000000000008789c */ /* 0x000fe20003f0f020 */
[----:B-1----:R-:W-:Y:S02]  /*4130*/  HFMA2 R0, -RZ, RZ, 0, 5.9604644775390625e-08 ;  /* 0x00000001ff007431 */ /* 0x002fe400000001ff */
[----:B------:R-:W-:Y:S03]  /*4140*/  IMAD.MOV.U32 R164, RZ, RZ, 0x1 ;  /* 0x00000001ffa47424 */ /* 0x000fe600078e00ff */
[----:B------:R-:W-:Y:S05]  /*4150*/  PLOP3.LUT P0, PT, PT, PT, UP0, 0x80, 0x8 ;  /* 0x000000000008781c */ /* 0x000fea0003f0f008 */
[----:B------:R-:W1:Y:S01]  /*4160*/  @UP0 LDCU.64 UR8, c[0x0][0x888] ;  /* 0x00011100ff0807ac */ /* 0x000e620008000a00 */
[----:B------:R-:W-:Y:S07]  /*4170*/  @UP0 UIMAD UR7, UR36, UR4, URZ ;  /* 0x00000004240702a4 */ /* 0x000fee000f8e02ff */
[----:B------:R-:W-:Y:S01]  /*4180*/  @!P0 PRMT R164, R0, 0x7610, R164 ;  /* 0x0000761000a48816 */ /* 0x000fe200000000a4 */
[----:B-1----:R-:W-:Y:S03]  /*4190*/  @UP0 UIMAD.WIDE UR8, UR7, 0x4, UR8 ;  /* 0x00000004070808a5 */ /* 0x002fe6000f8e0208 */
[----:B------:R-:W1:Y:S03]  /*41a0*/  @!UP0 LDCU UR7, c[0x0][0x880] ;  /* 0x00011000ff0787ac */ /* 0x000e660008000800 */
[----:B------:R-:W-:Y:S01]  /*41b0*/  IMAD.U32 R10, RZ, RZ, UR8 ;  /* 0x00000008ff0a7e24 */ /* 0x000fe2000f8e00ff */
[----:B------:R-:W-:Y:S05]  /*41c0*/  MOV R11, UR9 ;  /* 0x00000009000b7c02 */ /* 0x000fea0008000f00 */
[----:B-----5:R3:W5:Y:S02]  /*41d0*/  @P0 LDG.E R81, desc[UR40][R10.64] ;  /* 0x000000280a510981 */ /* 0x020764000c1e1900 */
[----:B-1-3--:R-:W-:Y:S07]  /*41e0*/  @!P0 IMAD.U32 R81, RZ, RZ, UR7 ;  /* 0x00000007ff518e24 */ /* 0x00afee000f8e00ff */
.L_x_75:
[----:B-----5:R-:W-:Y:S01]  /*41f0*/  @!P4 FSETP.EQ.AND P5, PT, R81, RZ, PT ;  /* 0x000000ff5100c20b */ /* 0x020fe20003fa2000 */
[----:B------:R-:W-:Y:S01]  /*4200*/  @!UPT UIADD3 URZ, UPT, UPT, URZ, URZ, URZ ;  /* 0x000000fffffff290 */ /* 0x000fe2000fffe0ff */
[----:B------:R-:W-:Y:S11]  /*4210*/  @!P4 BRA `(.L_x_76) ;  /* 0x000000000014c947 */ /* 0x000ff60003800000 */
[----:B------:R-:W-:Y:S02]  /*4220*/  LOP3.LUT P0, RZ, R164, 0xff, RZ, 0xc0, !PT ;  /* 0x000000ffa4ff7812 */ /* 0x000fe4000780c0ff */
[----:B------:R-:W-:Y:S04]  /*4230*/  PLOP3.LUT P5, PT, PT, PT, UP0, 0x80, 0x8 ;  /* 0x000000000008781c */ /* 0x000fe80003faf008 */
[----:B------:R-:W-:Y:S07]  /*4240*/  PLOP3.LUT P5, PT, P5, PT, PT, 0x8, 0x80 ;  /* 0x000000000080781c */ /* 0x000fee0002fae170 */
[----:B------:R-:W-:Y:S11]  /*4250*/  @P0 FSETP.EQ.AND P5, PT, R81, RZ, PT ;  /* 0x000000ff5100020b */ /* 0x000ff60003fa2000 */
[----:B------:R-:W-:Y:S02]  /*4260*/  @!UPT UIADD3 URZ, UPT, UPT, URZ, URZ, URZ ;  /* 0x000000fffffff290 */ /* 0x000fe4000fffe0ff */
.L_x_76:
[----:B------:R-:W3:Y:S01]  /*4270*/  SYNCS.PHASECHK.TRANS64.TRYWAIT P4, [UR6+0x78], R26 ;  /* 0x0000781aff0075a7 */ /* 0x000ee20008081106 */
[----:B------:R-:W-:Y:S01]  /*4280*/  @P3 SHF.R.U32.HI R27, RZ, 0x10, R21 ;  /* 0x00000010ff1b3819 */ /* 0x000fe20000011615 */
[----:B------:R-:W-:Y:S01]  /*4290*/  VIADD R29, R29, 0x1 ;  /* 0x000000011d1d7836 */ /* 0x000fe20000000000 */
[----:B------:R-:W5:Y:S08]  /*42a0*/  LDC.64 R14, c[0x0][0xb10] ;  /* 0x0002c400ff0e7b82 */ /* 0x000f700000000a00 */
[----:B------:R-:W2:Y:S08]  /*42b0*/  LDC.64 R10, c[0x0][0xb18] ;  /* 0x0002c600ff0a7b82 */ /* 0x000eb00000000a00 */
[----:B-1----:R-:W1:Y:S08]  /*42c0*/  @!P1 LDC R0, c[0x0][0xb20] ;  /* 0x0002c800ff009b82 */ /* 0x002e700000000800 */
[----:B------:R-:W4:Y:S01]  /*42d0*/  @!P1 LDC R3, c[0x0][0xb0c] ;  /* 0x0002c300ff039b82 */ /* 0x000f220000000800 */
[----:B-----5:R-:W-:Y:S05]  /*42e0*/  @!P1 IMAD.HI.U32 R14, R13, R14, RZ ;  /* 0x0000000e0d0e9227 */ /* 0x020fea00078e00ff */
[----:B------:R-:W-:Y:S01]  /*42f0*/  @!P1 SHF.R.U32.HI R14, RZ, R15, R14 ;  /* 0x0000000fff0e9219 */ /* 0x000fe2000001160e */
[----:B--2---:R-:W-:Y:S01]  /*4300*/  @!P1 IMAD.HI.U32 R11, R8, R11, RZ ;  /* 0x0000000b080b9227 */ /* 0x004fe200078e00ff */
[----:B------:R-:W-:Y:S04]  /*4310*/  @!P1 ISETP.NE.AND P0, PT, R10, 0x1, PT ;  /* 0x000000010a00980c */ /* 0x000fe80003f05270 */
[----:B-1----:R-:W-:Y:S02]  /*4320*/  @!P1 SHF.R.U32.HI R9, RZ, R0, R11 ;  /* 0x00000000ff099219 */ /* 0x002fe4000001160b */
[----:B----4-:R-:W-:Y:S02]  /*4330*/  @!P1 ISETP.NE.AND P2, PT, R3, 0x1, PT ;  /* 0x000000010300980c */ /* 0x010fe40003f45270 */
[----:B------:R-:W-:Y:S02]  /*4340*/  @!P1 SEL R9, R8, R9, !P0 ;  /* 0x0000000908099207 */ /* 0x000fe40004000000 */
[----:B------:R-:W-:Y:S02]  /*4350*/  ELECT P0, URZ, PT ;  /* 0x0000000000ff782f */ /* 0x000fe40003800000 */
[----:B------:R-:W-:Y:S05]  /*4360*/  @!P1 SEL R14, R13, R14, !P2 ;  /* 0x0000000e0d0e9207 */ /* 0x000fea0005000000 */
[----:B------:R-:W-:Y:S02]  /*4370*/  @!P1 IMAD.IADD R0, R9, 0x1, -R14 ;  /* 0x0000000109009824 */ /* 0x000fe400078e0a0e */
[----:B------:R-:W-:Y:S02]  /*4380*/  @!P1 IMAD.IADD R9, R14, 0x1, -R9 ;  /* 0x000000010e099824 */ /* 0x000fe400078e0a09 */
[----:B------:R-:W-:Y:S02]  /*4390*/  @!P1 IMAD R13, R0, R3, R13 ;  /* 0x00000003000d9224 */ /* 0x000fe400078e020d */
[----:B------:R-:W-:Y:S01]  /*43a0*/  @!P1 IMAD R8, R9, R10, R8 ;  /* 0x0000000a09089224 */ /* 0x000fe200078e0208 */
[----:B---3--:R-:W-:Y:S06]  /*43b0*/  @!P4 BRA `(.L_x_77) ;  /* 0x0000002c00f4c947 */ /* 0x008fec0003800000 */
.L_x_134:
[----:B------:R-:W-:Y:S01]  /*43c0*/  PLOP3.LUT P5, PT, P5, P0, PT, 0xf2, 0x2f ;  /* 0x00000000002f781c */ /* 0x000fe20002fa1e72 */
[----:B------:R-:W-:Y:S01]  /*43d0*/  UMOV UR14, 0x0 ;  /* 0x00000000000e7882 */ /* 0x000fe20000000000 */
[----:B------:R-:W-:Y:S01]  /*43e0*/  LOP3.LUT R30, R30, 0x1, RZ, 0x3c, !PT ;  /* 0x000000011e1e7812 */ /* 0x000fe200078e3cff */
[----:B------:R-:W-:Y:S01]  /*43f0*/  UMOV UR15, 0x10000000 ;  /* 0x10000000000f7882 */ /* 0x000fe20000000000 */
[----:B------:R-:W-:Y:S01]  /*4400*/  UMOV UR12, UR36 ;  /* 0x00000024000c7c82 */ /* 0x000fe20008000000 */
[----:B------:R-:W-:Y:S08]  /*4410*/  @P3 R2UR UR36, R27 ;  /* 0x000000001b2432ca */ /* 0x000ff000000e0000 */
[----:B-1----:R-:W-:Y:S01]  /*4420*/  @!P5 IADD3 R3, P0, PT, R32, 0x580, RZ ;  /* 0x000005802003d810 */ /* 0x002fe20007f1e0ff */
[----:B------:R-:W-:Y:S01]  /*4430*/  @!P5 IMAD.SHL.U32 R155, R155, 0x40, RZ ;  /* 0x000000409b9bd824 */ /* 0x000fe200078e00ff */
[----:B------:R-:W-:Y:S01]  /*4440*/  VOTEU.ALL UP1, P5 ;  /* 0x0000000000ff7886 */ /* 0x000fe20002820000 */
[----:B------:R-:W-:Y:S01]  /*4450*/  @!P5 IMAD.SHL.U32 R165, R165, 0x80, RZ ;  /* 0x00000080a5a5d824 */ /* 0x000fe200078e00ff */
[----:B------:R-:W-:Y:S01]  /*4460*/  @!P5 R2UR UR8, R3 ;  /* 0x000000000308d2ca */ /* 0x000fe200000e0000 */
[----:B------:R-:W-:Y:S01]  /*4470*/  @!P5 IMAD.X R0, RZ, RZ, R33, P0 ;  /* 0x000000ffff00d224 */ /* 0x000fe200000e0621 */
[----:B------:R-:W-:Y:S01]  /*4480*/  @!P5 R2UR UR10, R155 ;  /* 0x000000009b0ad2ca */ /* 0x000fe200000e0000 */
[----:B------:R-:W-:Y:S01]  /*4490*/  @!UP1 UIADD3 UR9, UPT, UPT, UR6, 0x70, URZ ;  /* 0x0000007006099890 */ /* 0x000fe2000fffe0ff */
[----:B------:R-:W-:Y:S01]  /*44a0*/  @!P5 R2UR UR11, R165 ;  /* 0x00000000a50bd2ca */ /* 0x000fe200000e0000 */
[----:B------:R-:W-:Y:S01]  /*44b0*/  IMAD.IADD R155, R8, 0x1, R143 ;  /* 0x00000001089b7824 */ /* 0x000fe200078e028f */
[----:B------:R-:W-:Y:S01]  /*44c0*/  @!P5 R2UR UR7, R0 ;  /* 0x000000000007d2ca */ /* 0x000fe200000e0000 */
[----:B------:R-:W-:Y:S01]  /*44d0*/  IMAD.IADD R165, R13, 0x1, R154 ;  /* 0x000000010da57824 */ /* 0x000fe200078e029a */
[C---:B------:R-:W-:Y:S04]  /*44e0*/  ISETP.NE.AND P0, PT, R29.reuse, 0x2, PT ;  /* 0x000000021d00780c */ /* 0x040fe80003f05270 */
[----:B------:R-:W-:Y:S01]  /*44f0*/  SEL R3, RZ, 0x1, P0 ;  /* 0x00000001ff037807 */ /* 0x000fe20000000000 */
[----:B------:R-:W-:Y:S01]  /*4500*/  IMAD.U32 R10, RZ, RZ, UR8 ;  /* 0x00000008ff0a7e24 */ /* 0x000fe2000f8e00ff */
[----:B------:R-:W-:Y:S01]  /*4510*/  @!UP1 UIADD3 UR8, UPT, UPT, UR6, 0x200, URZ ;  /* 0x0000020006089890 */ /* 0x000fe2000fffe0ff */
[----:B------:R-:W-:Y:S01]  /*4520*/  SEL R29, R29, RZ, P0 ;  /* 0x000000ff1d1d7207 */ /* 0x000fe20000000000 */
[----:B------:R-:W-:Y:S01]  /*4530*/  VOTEU.ALL UP1, P5 ;  /* 0x0000000000ff7886 */ /* 0x000fe20002820000 */
[----:B------:R-:W-:Y:S02]  /*4540*/  LOP3.LUT R28, R28, R3, RZ, 0x3c, !PT ;  /* 0x000000031c1c7212 */ /* 0x000fe400078e3cff */
[----:B------:R-:W-:Y:S01]  /*4550*/  IMAD.U32 R11, RZ, RZ, UR7 ;  /* 0x00000007ff0b7e24 */ /* 0x000fe2000f8e00ff */
[----:B------:R-:W-:Y:S04]  /*4560*/  @!P5 R2UR UR16, R10 ;  /* 0x000000000a10d2ca */ /* 0x000fe800000e0000 */
[----:B------:R-:W-:Y:S11]  /*4570*/  @!P5 R2UR UR17, R11 ;  /* 0x000000000b11d2ca */ /* 0x000ff600000e0000 */
[----:B------:R-:W-:Y:S02]  /*4580*/  @!UPT UIADD3 URZ, UPT, UPT, URZ, URZ, URZ ;  /* 0x000000fffffff290 */ /* 0x000fe4000fffe0ff */
[----:B------:R3:W-:Y:S01]  /*4590*/  @!UP1 UTMALDG.3D [UR8], [UR16], desc[UR14] ;  /* 0x00000e08100095b4 */ /* 0x0007e20008011000 */
[----:B------:R3:W-:Y:S01]  /*45a0*/  @!P5 SYNCS.ARRIVE.TRANS64.RED.A0TR RZ, [UR6+0x70], R25 ;  /* 0x00007019ffffd9a7 */ /* 0x0007e20008300406 */
[----:B------:R-:W-:Y:S01]  /*45b0*/  UPLOP3.LUT UP1, UPT, UPT, UPT, UPT, 0x80, 0x8 ;  /* 0x000000000008789c */ /* 0x000fe20003f2f070 */
[----:B------:R-:W-:Y:S01]  /*45c0*/  SYNCS.ARRIVE.TRANS64.RED.A1T0 RZ, [UR37], RZ ;  /* 0x000000ffffff79a7 */ /* 0x000fe20008100425 */
[----:B------:R-:W-:Y:S09]  /*45d0*/  @P3 BRA `(.L_x_78) ;  /* 0xfffffff400b43947 */ /* 0x000ff2000383ffff */
[----:B------:R-:W-:Y:S07]  /*45e0*/  MOV R0, UR6 ;  /* 0x0000000600007c02 */ /* 0x000fee0008000f00 */
.L_x_79:
[----:B-1----:R-:W-:-:S04]  /*45f0*/  SHF.L.U32 R3, R30, 0x1f, RZ ;  /* 0x0000001f1e037819 */ /* 0x002fc800000006ff */
[----:B------:R1:W2:Y:S03]  /*4600*/  SYNCS.PHASECHK.TRANS64.TRYWAIT P0, [R0+URZ+0x78], R3 ;  /* 0x00007803000075a7 */ /* 0x0002a600080011ff */
[----:B--2---:R-:W-:Y:S05]  /*4610*/  @!P0 NANOSLEEP.SYNCS 0x989680 ;  /* 0x009896800000895d */ /* 0x004fea0003900000 */
[----:B------:R-:W2:Y:S02]  /*4620*/  @!P0 SYNCS.PHASECHK.TRANS64 P0, [R0+URZ+0x78], R3 ;  /* 0x00007803000085a7 */ /* 0x000ea400080010ff */
[----:B--23--:R-:W-:Y:S05]  /*4630*/  @P0 EXIT ;  /* 0x000000000000094d */ /* 0x00cfea0003800000 */
[----:B------:R-:W-:Y:S05]  /*4640*/  BRA `(.L_x_79) ;  /* 0xfffffffc00e87947 */ /* 0x000fea000383ffff */
.L_x_70:
[----:B------:R-:W-:-:S06]  /*4650*/  UISETP.GE.AND UP1, UPT, UR8, 0x4, UPT ;  /* 0x000000040800788c */ /* 0x000fcc000bf26270 */
[----:B------:R-:W-:-:S13]  /*4660*/  PLOP3.LUT P0, PT, PT, PT, UP1, 0x80, 0x8 ;  /* 0x000000000008781c */ /* 0x000fda0003f0f018 */
[----:B------:R-:W-:Y:S05]  /*4670*/  @!P0 EXIT ;  /* 0x000000000000894d */ /* 0x000fea0003800000 */
[----:B------:R-:W-:Y:S01]  /*4680*/  BAR.SYNC.DEFER_BLOCKING 0x6, 0xa0 ;  /* 0x0182800000007b1d */ /* 0x000fe20000010000 */
[C---:B------:R-:W-:Y:S02]  /*4690*/  IMAD.SHL.U32 R3, R166.reuse, 0x40, RZ ;  /* 0x00000040a6037824 */ /* 0x040fe400078e00ff */
[----:B------:R-:W-:Y:S02]  /*46a0*/  HFMA2 R76, -RZ, RZ, 0, 0 ;  /* 0x00000000ff4c7431 */ /* 0x000fe400000001ff */
[C---:B------:R-:W-:Y:S01]  /*46b0*/  IMAD.SHL.U32 R168, R166.reuse, 0x8, RZ ;  /* 0x00000008a6a87824 */ /* 0x040fe200078e00ff */
[----:B------:R-:W-:Y:S01]  /*46c0*/  CS2R R174, SRZ ;  /* 0x0000000000ae7805 */ /* 0x000fe2000001ff00 */
[----:B------:R-:W-:Y:S01]  /*46d0*/  IMAD.U32 R79, R166, 0x10000, RZ ;  /* 0x00010000a64f7824 */ /* 0x000fe200078e00ff */
[----:B------:R-:W-:Y:S01]  /*46e0*/  UMOV UR43, 0x400 ;  /* 0x00000400002b7882 */ /* 0x000fe20000000000 */
[----:B------:R-:W-:Y:S01]  /*46f0*/  LOP3.LUT R5, R3, 0x180, RZ, 0xc0, !PT ;  /* 0x0000018003057812 */ /* 0x000fe200078ec0ff */
[----:B------:R-:W-:Y:S01]  /*4700*/  ULEA UR43, UR37, UR43, 0x18 ;  /* 0x0000002b252b7291 */ /* 0x000fe2000f8ec0ff */
[----:B------:R-:W1:Y:S01]  /*4710*/  LDC R167, c[0x0][0x370] ;  /* 0x0000dc00ffa77b82 */ /* 0x000e620000000800 */
[----:B------:R-:W-:Y:S01]  /*4720*/  LOP3.LUT R79, R79, 0x600000, RZ, 0xc0, !PT ;  /* 0x006000004f4f7812 */ /* 0x000fe200078ec0ff */
[----:B------:R-:W-:Y:S01]  /*4730*/  IMAD.MOV.U32 R181, RZ, RZ, RZ ;  /* 0x000000ffffb57224 */ /* 0x000fe200078e00ff */
[----:B------:R-:W-:Y:S01]  /*4740*/  LOP3.LUT R168, R5, 0x30, R168, 0xf8, !PT ;  /* 0x0000003005a87812 */ /* 0x000fe200078ef8a8 */
[----:B------:R-:W-:Y:S01]  /*4750*/  UIADD3 UR4, UPT, UPT, UR43, 0x2200, URZ ;  /* 0x000022002b047890 */ /* 0x000fe2000fffe0ff */
[----:B------:R-:W-:Y:S01]  /*4760*/  IMAD.MOV.U32 R173, RZ, RZ, RZ ;  /* 0x000000ffffad7224 */ /* 0x000fe200078e00ff */
[----:B------:R-:W2:Y:S01]  /*4770*/  LDCU.64 UR46, c[0x0][0x348] ;  /* 0x00006900ff2e77ac */ /* 0x000ea20008000a00 */
[----:B------:R-:W-:Y:S01]  /*4780*/  LOP3.LUT R168, R168, 0x1e40, R3, 0xf8, !PT ;  /* 0x00001e40a8a87812 */ /* 0x000fe200078ef803 */
[----:B------:R-:W4:Y:S01]  /*4790*/  LDC R74, c[0x0][0xb0c] ;  /* 0x0002c300ff4a7b82 */ /* 0x000f220000000800 */
[----:B------:R-:W-:Y:S01]  /*47a0*/  IMAD.SHL.U32 R3, R166, 0x10, RZ ;  /* 0x00000010a6037824 */ /* 0x000fe200078e00ff */
[----:B------:R-:W-:Y:S01]  /*47b0*/  MOV R179, UR4 ;  /* 0x0000000400b37c02 */ /* 0x000fe20008000f00 */
[----:B------:R-:W1:Y:S03]  /*47c0*/  LDCU.64 UR38, c[0x0][0x888] ;  /* 0x00011100ff2677ac */ /* 0x000e660008000a00 */
[C---:B------:R-:W-:Y:S01]  /*47d0*/  LOP3.LUT R5, R3.reuse, 0x20, RZ, 0xc0, !PT ;  /* 0x0000002003057812 */ /* 0x040fe200078ec0ff */
[----:B------:R-:W3:Y:S01]  /*47e0*/  LDS R0, [UR43+0x140] ;  /* 0x0001402bff007984 */ /* 0x000ee20008000800 */
[----:B------:R-:W1:Y:S01]  /*47f0*/  LDC R170, c[0x0][0xb20] ;  /* 0x0002c800ffaa7b82 */ /* 0x000e620000000800 */
[----:B------:R-:W-:Y:S01]  /*4800*/  LOP3.LUT R3, R3, 0x40, RZ, 0xc0, !PT ;  /* 0x0000004003037812 */ /* 0x000fe200078ec0ff */
[----:B------:R-:W-:-:S06]  /*4810*/  UIADD3 UR42, UPT, UPT, UR43, 0x200, URZ ;  /* 0x000002002b2a7890 */ /* 0x000fcc000fffe0ff */
[----:B------:R-:W1:Y:S08]  /*4820*/  LDC R73, c[0x0][0xb30] ;  /* 0x0002cc00ff497b82 */ /* 0x000e700000000800 */
[----:B------:R-:W1:Y:S08]  /*4830*/  LDC.64 R152, c[0x0][0xb10] ;  /* 0x0002c400ff987b82 */ /* 0x000e700000000a00 */
[----:B------:R-:W1:Y:S08]  /*4840*/  LDC.64 R70, c[0x0][0xb18] ;  /* 0x0002c600ff467b82 */ /* 0x000e700000000a00 */
[----:B------:R-:W1:Y:S01]  /*4850*/  LDC.64 R148, c[0x0][0x888] ;  /* 0x00022200ff947b82 */ /* 0x000e620000000a00 */
[----:B---3--:R-:W-:-:S07]  /*4860*/  IMAD.IADD R79, R0, 0x1, R79 ;  /* 0x00000001004f7824 */ /* 0x008fce00078e024f */
[----:B------:R-:W3:Y:S01]  /*4870*/  LDC.64 R68, c[0x0][0xb28] ;  /* 0x0002ca00ff447b82 */ /* 0x000ee20000000a00 */
[----:B------:R-:W-:-:S05]  /*4880*/  VIADD R0, R168, UR43 ;  /* 0x0000002ba8007c36 */ /* 0x000fca0008000000 */
[--C-:B------:R-:W-:Y:S02]  /*4890*/  IADD3 R178, PT, PT, -R5, 0x200, R0.reuse ;  /* 0x0000020005b27810 */ /* 0x100fe40007ffe100 */
[----:B------:R-:W1:Y:S01]  /*48a0*/  LDC.64 R150, c[0x0][0x890] ;  /* 0x00022400ff967b82 */ /* 0x000e620000000a00 */
[----:B------:R-:W-:Y:S02]  /*48b0*/  IADD3 R177, PT, PT, -R3, 0x200, R0 ;  /* 0x0000020003b17810 */ /* 0x000fe40007ffe100 */
[----:B------:R-:W-:-:S05]  /*48c0*/  IMAD.IADD R176, R178, 0x1, -R3 ;  /* 0x00000001b2b07824 */ /* 0x000fca00078e0a03 */
[----:B------:R-:W1:Y:S08]  /*48d0*/  LDC.64 R146, c[0x0][0x8b0] ;  /* 0x00022c00ff927b82 */ /* 0x000e700000000a00 */
[----:B------:R-:W1:Y:S08]  /*48e0*/  LDC.64 R144, c[0x0][0x8a8] ;  /* 0x00022a00ff907b82 */ /* 0x000e700000000a00 */
[----:B--2-4-:R-:W1:Y:S02]  /*48f0*/  LDC R172, c[0x0][0x374] ;  /* 0x0000dd00ffac7b82 */ /* 0x014e640000000800 */
.L_x_97:
[C---:B------:R-:W-:Y:S02]  /*4900*/  LEA R0, R181.reuse, UR43, 0x3 ;  /* 0x0000002bb5007c11 */ /* 0x040fe4000f8e18ff */
[----:B------:R-:W-:Y:S02]  /*4910*/  SHF.L.U32 R3, R174, 0x1f, RZ ;  /* 0x0000001fae037819 */ /* 0x000fe400000006ff */
[----:B------:R-:W-:Y:S02]  /*4920*/  LEA R16, R181, UR43, 0x4 ;  /* 0x0000002bb5107c11 */ /* 0x000fe4000f8e20ff */
[----:B--2---:R-:W2:Y:S02]  /*4930*/  SYNCS.PHASECHK.TRANS64.TRYWAIT P0, [R0+URZ+0x90], R3 ;  /* 0x00009003000075a7 */ /* 0x004ea400080011ff */
[----:B-12---:R-:W-:Y:S05]  /*4940*/  @!P0 BRA `(.L_x_80) ;  /* 0x0000002800a88947 */ /* 0x006fea0003800000 */
.L_x_135:
[----:B------:R-:W4:Y:S01]  /*4950*/  LDC.64 R12, c[0x0][0xb10] ;  /* 0x0002c400ff0c7b82 */ /* 0x000f220000000a00 */
[----:B------:R-:W3:Y:S01]  /*4960*/  LDS.128 R16, [R16+0x120] ;  /* 0x0001200010107984 */ /* 0x000ee20000000c00 */
[----:B-1----:R-:W-:Y:S01]  /*4970*/  ISETP.NE.AND P1, PT, R73, 0x1, PT ;  /* 0x000000014900780c */ /* 0x002fe20003f25270 */
[----:B--2---:R-:W-:Y:S01]  /*4980*/  VIADD R0, R0, 0xa0 ;  /* 0x000000a000007836 */ /* 0x004fe20000000000 */
[----:B------:R-:W-:Y:S04]  /*4990*/  ISETP.GE.AND P0, PT, R72, 0x1, PT ;  /* 0x000000014800780c */ /* 0x000fe80003f06270 */
[----:B------:R-:W1:Y:S01]  /*49a0*/  LDC.64 R10, c[0x0][0xb18] ;  /* 0x0002c600ff0a7b82 */ /* 0x000e620000000a00 */
[----:B------:R-:W-:Y:S01]  /*49b0*/  PRMT R0, RZ, 0x654, R0 ;  /* 0x00000654ff007816 */ /* 0x000fe20000000000 */
[----:B------:R-:W-:Y:S01]  /*49c0*/  @!PT LDS RZ, [RZ] ;  /* 0x00000000fffff984 */ /* 0x000fe20000000800 */
[----:B------:R-:W-:Y:S01]  /*49d0*/  @!PT LDS RZ, [RZ] ;  /* 0x00000000fffff984 */ /* 0x000fe20000000800 */
[----:B------:R-:W-:Y:S01]  /*49e0*/  @!PT LDS RZ, [RZ] ;  /* 0x00000000fffff984 */ /* 0x000fe20000000800 */
[----:B------:R-:W-:Y:S01]  /*49f0*/  @!PT LDS RZ, [RZ] ;  /* 0x00000000fffff984 */ /* 0x000fe20000000800 */
[----:B------:R2:W-:Y:S06]  /*4a00*/  MEMBAR.ALL.CTA ;  /* 0x0000000000007992 */ /* 0x0005ec0000008000 */
[----:B--2---:R-:W2:Y:S01]  /*4a10*/  FENCE.VIEW.ASYNC.S ;  /* 0x00000000000073c6 */ /* 0x004ea20000000000 */
[----:B------:R-:W1:Y:S08]  /*4a20*/  @!P1 LDC R14, c[0x0][0xb20] ;  /* 0x0002c800ff0e9b82 */ /* 0x000e700000000800 */
[----:B------:R-:W1:Y:S01]  /*4a30*/  @!P1 LDC R9, c[0x0][0xb0c] ;  /* 0x0002c300ff099b82 */ /* 0x000e620000000800 */
[----:B--2---:R2:W-:Y:S01]  /*4a40*/  SYNCS.ARRIVE.TRANS64.RED.A1T0 RZ, [R0+URZ], RZ ;  /* 0x000000ff00ff79a7 */ /* 0x0045e200081004ff */
[----:B---3--:R-:W-:Y:S04]  /*4a50*/  LOP3.LUT P4, RZ, R18, 0x1, RZ, 0xc0, !PT ;  /* 0x0000000112ff7812 */ /* 0x008fe8000788c0ff */
[----:B------:R-:W-:Y:S09]  /*4a60*/  P2R R180, PR, RZ, 0x10 ;  /* 0x00000010ffb47803 */ /* 0x000ff20000000000 */
[----:B------:R-:W-:Y:S02]  /*4a70*/  @P4 MOV R77, R16 ;  /* 0x00000010004d4202 */ /* 0x000fe40000000f00 */
[----:B------:R-:W-:Y:S01]  /*4a80*/  @P4 LOP3.LUT R75, R17, 0xffff, RZ, 0xc0, !PT ;  /* 0x0000ffff114b4812 */ /* 0x000fe200078ec0ff */
[----:B--2-4-:R-:W-:Y:S06]  /*4a90*/  @!P0 BRA `(.L_x_81) ;  /* 0x0000000000a48947 */ /* 0x014fec0003800000 */
[----:B------:R-:W-:Y:S01]  /*4aa0*/  IMAD.HI.U32 R21, R172, R71, RZ ;  /* 0x00000047ac157227 */ /* 0x000fe200078e00ff */
[----:B------:R-:W-:Y:S02]  /*4ab0*/  ISETP.NE.AND P0, PT, R70, 0x1, PT ;  /* 0x000000014600780c */ /* 0x000fe40003f05270 */
[----:B------:R-:W-:Y:S01]  /*4ac0*/  ISETP.NE.AND P2, PT, R72, 0x1, PT ;  /* 0x000000014800780c */ /* 0x000fe20003f45270 */
[----:B------:R-:W-:Y:S01]  /*4ad0*/  IMAD.HI.U32 R20, R167, R152, RZ ;  /* 0x00000098a7147227 */ /* 0x000fe200078e00ff */
[----:B------:R-:W-:Y:S02]  /*4ae0*/  SHF.R.U32.HI R21, RZ, R170, R21 ;  /* 0x000000aaff157219 */ /* 0x000fe40000011615 */
[----:B------:R-:W-:Y:S01]  /*4af0*/  ISETP.NE.AND P3, PT, R74, 0x1, PT ;  /* 0x000000014a00780c */ /* 0x000fe20003f65270 */
[----:B------:R-:W-:Y:S01]  /*4b00*/  IMAD.HI.U32 R24, R77, R152, RZ ;  /* 0x000000984d187227 */ /* 0x000fe200078e00ff */
[----:B------:R-:W-:Y:S02]  /*4b10*/  SHF.R.U32.HI R20, RZ, R153, R20 ;  /* 0x00000099ff147219 */ /* 0x000fe40000011614 */
[----:B------:R-:W-:Y:S01]  /*4b20*/  SEL R3, R172, R21, !P0 ;  /* 0x00000015ac037207 */ /* 0x000fe20004000000 */
[----:B------:R-:W-:Y:S01]  /*4b30*/  IMAD.HI.U32 R21, R75, R71, RZ ;  /* 0x000000474b157227 */ /* 0x000fe200078e00ff */
[----:B------:R-:W-:Y:S02]  /*4b40*/  SEL R7, R167, R20, !P3 ;  /* 0x00000014a7077207 */ /* 0x000fe40005800000 */
[----:B------:R-:W-:Y:S01]  /*4b50*/  SHF.R.U32.HI R24, RZ, R153, R24 ;  /* 0x00000099ff187219 */ /* 0x000fe20000011618 */
[-C--:B------:R-:W-:Y:S04]  /*4b60*/  IMAD.HI.U32 R20, R3, R68.reuse, RZ ;  /* 0x0000004403147227 */ /* 0x080fe800078e00ff */
[----:B------:R-:W-:Y:S01]  /*4b70*/  IMAD.HI.U32 R22, R7, R68, RZ ;  /* 0x0000004407167227 */ /* 0x000fe200078e00ff */
[-C--:B------:R-:W-:Y:S02]  /*4b80*/  @P2 SHF.R.U32.HI R3, RZ, R69.reuse, R20 ;  /* 0x00000045ff032219 */ /* 0x080fe40000011614 */
[----:B------:R-:W-:Y:S02]  /*4b90*/  SHF.R.U32.HI R20, RZ, R170, R21 ;  /* 0x000000aaff147219 */ /* 0x000fe40000011615 */
[----:B------:R-:W-:Y:S01]  /*4ba0*/  @P2 SHF.R.U32.HI R7, RZ, R69, R22 ;  /* 0x00000045ff072219 */ /* 0x000fe20000011616 */
[C---:B------:R-:W-:Y:S01]  /*4bb0*/  IMAD R2, R72.reuse, R3, RZ ;  /* 0x0000000348027224 */ /* 0x040fe200078e02ff */
[----:B------:R-:W-:Y:S02]  /*4bc0*/  SEL R5, R75, R20, !P0 ;  /* 0x000000144b057207 */ /* 0x000fe40004000000 */
[----:B------:R-:W-:Y:S01]  /*4bd0*/  SEL R3, R77, R24, !P3 ;  /* 0x000000184d037207 */ /* 0x000fe20005800000 */
[----:B------:R-:W-:Y:S01]  /*4be0*/  IMAD R4, R72, R7, RZ ;  /* 0x0000000748047224 */ /* 0x000fe200078e02ff */
[C---:B------:R-:W-:Y:S01]  /*4bf0*/  ISETP.GE.AND P0, PT, R5.reuse, R2, PT ;  /* 0x000000020500720c */ /* 0x040fe20003f06270 */
[----:B------:R-:W-:Y:S03]  /*4c00*/  IMAD.HI.U32 R6, R5, R68, RZ ;  /* 0x0000004405067227 */ /* 0x000fe600078e00ff */
[----:B------:R-:W-:Y:S01]  /*4c10*/  ISETP.GE.OR P0, PT, R3, R4, P0 ;  /* 0x000000040300720c */ /* 0x000fe20000706670 */
[----:B------:R-:W-:Y:S01]  /*4c20*/  IMAD.MOV R4, RZ, RZ, -R3 ;  /* 0x000000ffff047224 */ /* 0x000fe200078e0a03 */
[-C--:B------:R-:W-:Y:S03]  /*4c30*/  SHF.R.U32.HI R6, RZ, R69.reuse, R6 ;  /* 0x00000045ff067219 */ /* 0x080fe60000011606 */
[----:B------:R-:W-:Y:S01]  /*4c40*/  IMAD R77, R74, R4, R77 ;  /* 0x000000044a4d7224 */ /* 0x000fe200078e024d */
[----:B------:R-:W-:Y:S05]  /*4c50*/  SEL R15, R5, R6, !P2 ;  /* 0x00000006050f7207 */ /* 0x000fea0005000000 */
[----:B------:R-:W-:Y:S02]  /*4c60*/  IMAD.MOV R6, RZ, RZ, -R15 ;  /* 0x000000ffff067224 */ /* 0x000fe400078e0a0f */
[C---:B------:R-:W-:Y:S04]  /*4c70*/  @!P0 IMAD.HI.U32 R2, R3.reuse, R68, RZ ;  /* 0x0000004403028227 */ /* 0x040fe800078e00ff */
[----:B------:R-:W-:Y:S01]  /*4c80*/  IMAD R6, R72, R6, R5 ;  /* 0x0000000648067224 */ /* 0x000fe200078e0205 */
[----:B------:R-:W-:Y:S04]  /*4c90*/  @!P0 SHF.R.U32.HI R2, RZ, R69, R2 ;  /* 0x00000045ff028219 */ /* 0x000fe80000011602 */
[----:B------:R-:W-:Y:S02]  /*4ca0*/  @!P0 SEL R0, R3, R2, !P2 ;  /* 0x0000000203008207 */ /* 0x000fe40005000000 */
[----:B------:R-:W-:Y:S02]  /*4cb0*/  IADD3 R2, PT, PT, -R5, RZ, RZ ;  /* 0x000000ff05027210 */ /* 0x000fe40007ffe1ff */
[----:B------:R-:W-:Y:S01]  /*4cc0*/  @!P0 IADD3 R8, PT, PT, R15, -R0, RZ ;  /* 0x800000000f088210 */ /* 0x000fe20007ffe0ff */
[----:B------:R-:W-:Y:S02]  /*4cd0*/  @!P0 IMAD R0, R7, R6, R0 ;  /* 0x0000000607008224 */ /* 0x000fe400078e0200 */
[----:B------:R-:W-:Y:S02]  /*4ce0*/  IMAD R75, R70, R2, R75 ;  /* 0x00000002464b7224 */ /* 0x000fe400078e024b */
[----:B------:R-:W-:Y:S02]  /*4cf0*/  @!P0 IMAD R5, R8, R72, R3 ;  /* 0x0000004808058224 */ /* 0x000fe400078e0203 */
[----:B------:R-:W-:Y:S04]  /*4d00*/  @!P0 IMAD.MOV.U32 R3, RZ, RZ, R0 ;  /* 0x000000ffff038224 */ /* 0x000fe800078e0000 */
[----:B------:R-:W-:Y:S02]  /*4d10*/  IMAD R77, R3, R74, R77 ;  /* 0x0000004a034d7224 */ /* 0x000fe400078e024d */
[----:B------:R-:W-:Y:S07]  /*4d20*/  IMAD R75, R5, R70, R75 ;  /* 0x00000046054b7224 */ /* 0x000fee00078e024b */
.L_x_81:
[----:B------:R-:W-:Y:S01]  /*4d30*/  @!P1 IMAD.HI.U32 R0, R77, R12, RZ ;  /* 0x0000000c4d009227 */ /* 0x000fe200078e00ff */
[----:B-1----:R-:W-:Y:S01]  /*4d40*/  @!P1 ISETP.NE.AND P0, PT, R10, 0x1, PT ;  /* 0x000000010a00980c */ /* 0x002fe20003f05270 */
[----:B------:R-:W-:Y:S01]  /*4d50*/  ULOP3.LUT UP0, URZ, UR42, 0x1b0, URZ, 0xc0, !UPT ;  /* 0x000001b02aff7892 */ /* 0x000fe2000f80c0ff */
[----:B------:R-:W-:Y:S01]  /*4d60*/  @!P1 ISETP.NE.AND P2, PT, R9, 0x1, PT ;  /* 0x000000010900980c */ /* 0x000fe20003f45270 */
[----:B------:R-:W-:Y:S01]  /*4d70*/  @!P1 IMAD.HI.U32 R3, R75, R11, RZ ;  /* 0x0000000b4b039227 */ /* 0x000fe200078e00ff */
[----:B------:R-:W-:Y:S02]  /*4d80*/  @!P1 SHF.R.U32.HI R0, RZ, R13, R0 ;  /* 0x0000000dff009219 */ /* 0x000fe40000011600 */
[----:B------:R-:W-:Y:S01]  /*4d90*/  @P4 SHF.R.U32.HI R171, RZ, 0x10, R17 ;  /* 0x00000010ffab4819 */ /* 0x000fe20000011611 */
[----:B------:R-:W-:Y:S01]  /*4da0*/  VIADD R181, R181, 0x1 ;  /* 0x00000001b5b57836 */ /* 0x000fe20000000000 */
[----:B------:R-:W-:Y:S02]  /*4db0*/  @!P1 SHF.R.U32.HI R2, RZ, R14, R3 ;  /* 0x0000000eff029219 */ /* 0x000fe40000011603 */
[----:B------:R-:W-:Y:S02]  /*4dc0*/  @!P1 SEL R3, R77, R0, !P2 ;  /* 0x000000004d039207 */ /* 0x000fe40005000000 */
[----:B------:R-:W-:Y:S05]  /*4dd0*/  @!P1 SEL R2, R75, R2, !P0 ;  /* 0x000000024b029207 */ /* 0x000fea0004000000 */
[----:B------:R-:W-:Y:S02]  /*4de0*/  @!P1 IMAD.IADD R0, R2, 0x1, -R3 ;  /* 0x0000000102009824 */ /* 0x000fe400078e0a03 */
[----:B------:R-:W-:Y:S02]  /*4df0*/  @!P1 IMAD.IADD R2, R3, 0x1, -R2 ;  /* 0x0000000103029824 */ /* 0x000fe400078e0a02 */
[----:B------:R-:W-:Y:S02]  /*4e00*/  @!P1 IMAD R77, R0, R9, R77 ;  /* 0x00000009004d9224 */ /* 0x000fe400078e024d */
[----:B------:R-:W-:Y:S01]  /*4e10*/  @!P1 IMAD R75, R2, R10, R75 ;  /* 0x0000000a024b9224 */ /* 0x000fe200078e024b */
[----:B------:R-:W-:Y:S06]  /*4e20*/  BRA.U !UP0, `(.L_x_82) ;  /* 0x0000000108407547 */ /* 0x000fec000b800000 */
[----:B------:R-:W1:Y:S01]  /*4e30*/  LDCU.64 UR8, c[0x4][0x80] ;  /* 0x01001000ff0877ac */ /* 0x000e620008000a00 */
[----:B------:R-:W-:Y:S01]  /*4e40*/  MOV R3, 0x0 ;  /* 0x0000000000037802 */ /* 0x000fe20000000f00 */
[----:B------:R-:W-:Y:S02]  /*4e50*/  HFMA2 R12, -RZ, RZ, 0, 5.9604644775390625e-08 ;  /* 0x00000001ff0c7431 */ /* 0x000fe400000001ff */
[----:B------:R-:W-:Y:S02]  /*4e60*/  IMAD.MOV.U32 R8, RZ, RZ, 0x70 ;  /* 0x00000070ff087424 */ /* 0x000fe400078e00ff */
[----:B------:R-:W-:Y:S01]  /*4e70*/  IMAD.MOV.U32 R13, RZ, RZ, RZ ;  /* 0x000000ffff0d7224 */ /* 0x000fe200078e00ff */
[----:B------:R-:W2:Y:S01]  /*4e80*/  LDCU.64 UR6, c[0x4][0x88] ;  /* 0x01001100ff0677ac */ /* 0x000ea20008000a00 */
[----:B------:R-:W3:Y:S01]  /*4e90*/  LDC.64 R2, c[0x4][R3] ;  /* 0x0100000003027b82 */ /* 0x000ee20000000a00 */
[----:B------:R-:W4:Y:S01]  /*4ea0*/  LDCU.64 UR4, c[0x4][0x8] ;  /* 0x01000100ff0477ac */ /* 0x000f220008000a00 */
[----:B-1----:R-:W-:Y:S01]  /*4eb0*/  MOV R5, UR9 ;  /* 0x0000000900057c02 */ /* 0x002fe20008000f00 */
[----:B------:R-:W-:Y:S01]  /*4ec0*/  IMAD.U32 R4, RZ, RZ, UR8 ;  /* 0x00000008ff047e24 */ /* 0x000fe2000f8e00ff */
[----:B--2---:R-:W-:Y:S01]  /*4ed0*/  MOV R7, UR7 ;  /* 0x0000000700077c02 */ /* 0x004fe20008000f00 */
[----:B------:R-:W-:Y:S01]  /*4ee0*/  IMAD.U32 R6, RZ, RZ, UR6 ;  /* 0x00000006ff067e24 */ /* 0x000fe2000f8e00ff */
[----:B----4-:R-:W-:Y:S01]  /*4ef0*/  MOV R11, UR5 ;  /* 0x00000005000b7c02 */ /* 0x010fe20008000f00 */
[----:B------:R-:W-:Y:S02]  /*4f00*/  IMAD.U32 R10, RZ, RZ, UR4 ;  /* 0x00000004ff0a7e24 */ /* 0x000fe4000f8e00ff */
[----:B------:R-:W-:Y:S07]  /*4f10*/  LEPC R20, `(.L_x_82) ;  /* 0x000000001014794e */ /* 0x000fee0000000000 */
[----:B---3-5:R-:W-:Y:S05]  /*4f20*/  CALL.ABS.NOINC R2 ;  /* 0x0000000002007343 */ /* 0x028fea0003c00000 */
.L_x_82:
[----:B------:R-:W-:Y:S01]  /*4f30*/  LOP3.LUT P0, RZ, R179, 0x1b0, RZ, 0xc0, !PT ;  /* 0x000001b0b3ff7812 */ /* 0x000fe2000780c0ff */
[----:B------:R-:W-:Y:S11]  /*4f40*/  BSSY.RECONVERGENT B6, `(.L_x_83) ;  /* 0x0000013000067945 */ /* 0x000ff60003800200 */
[----:B------:R-:W-:Y:S01]  /*4f50*/  @!UPT UIADD3 URZ, UPT, UPT, URZ, URZ, URZ ;  /* 0x000000fffffff290 */ /* 0x000fe2000fffe0ff */
[----:B------:R-:W-:Y:S05]  /*4f60*/  @!P0 BRA `(.L_x_84) ;  /* 0x0000000000408947 */ /* 0x000fea0003800000 */
        /* <DEDUP_REMOVED lines=16> */
.L_x_84:
[----:B------:R-:W-:Y:S05]  /*5070*/  BSYNC.RECONVERGENT B6 ;  /* 0x0000000000067941 */ /* 0x000fea0003800200 */
.L_x_83:
[----:B------:R-:W-:Y:S01]  /*5080*/  ISETP.NE.U32.AND P3, PT, R150, RZ, PT ;  /* 0x000000ff9600720c */ /* 0x000fe20003f65070 */
[----:B------:R-:W-:Y:S01]  /*5090*/  UISETP.NE.AND UP1, UPT, UR44, URZ, UPT ;  /* 0x000000ff2c00728c */ /* 0x000fe2000bf25270 */
[----:B------:R-:W-:Y:S02]  /*50a0*/  ISETP.NE.U32.AND P4, PT, R146, RZ, PT ;  /* 0x000000ff9200720c */ /* 0x000fe40003f85070 */
[----:B------:R-:W-:Y:S02]  /*50b0*/  ISETP.NE.AND.EX P3, PT, R151, RZ, PT, P3 ;  /* 0x000000ff9700720c */ /* 0x000fe40003f65330 */
[----:B------:R-:W-:Y:S02]  /*50c0*/  PLOP3.LUT P1, PT, PT, PT, PT, 0x8, 0x80 ;  /* 0x000000000080781c */ /* 0x000fe40003f2e170 */
[----:B------:R-:W-:Y:S02]  /*50d0*/  PLOP3.LUT P0, PT, PT, PT, UP1, 0x80, 0x8 ;  /* 0x000000000008781c */ /* 0x000fe40003f0f018 */
[----:B------:R-:W-:Y:S02]  /*50e0*/  ISETP.NE.AND.EX P4, PT, R147, RZ, PT, P4 ;  /* 0x000000ff9300720c */ /* 0x000fe40003f85340 */
[----:B------:R-:W1:Y:S09]  /*50f0*/  @UP1 LDCU.64 UR4, c[0x0][0x888] ;  /* 0x00011100ff0417ac */ /* 0x000e720008000a00 */
[----:B------:R-:W-:Y:S01]  /*5100*/  @P0 PLOP3.LUT P1, PT, P3, PT, PT, 0x80, 0x8 ;  /* 0x000000000008081c */ /* 0x000fe20001f2f070 */
[----:B-1----:R-:W-:Y:S04]  /*5110*/  @UP1 UISETP.NE.U32.AND UP0, UPT, UR4, URZ, UPT ;  /* 0x000000ff0400128c */ /* 0x002fe8000bf05070 */
[----:B------:R-:W-:Y:S04]  /*5120*/  @UP1 UISETP.NE.AND.EX UP0, UPT, UR5, URZ, UPT, UP0 ;  /* 0x000000ff0500128c */ /* 0x000fe8000bf05300 */
[----:B------:R-:W-:Y:S01]  /*5130*/  @UP1 USEL UR4, URZ, 0xffffffff, UP0 ;  /* 0xffffffffff041887 */ /* 0x000fe20008000000 */
[----:B------:R-:W-:Y:S11]  /*5140*/  @!P3 BRA `(.L_x_85) ;  /* 0x00000000002cb947 */ /* 0x000ff60003800000 */
[----:B------:R-:W-:Y:S01]  /*5150*/  ISETP.NE.U32.AND P2, PT, R148, RZ, PT ;  /* 0x000000ff9400720c */ /* 0x000fe20003f45070 */
[----:B------:R-:W-:Y:S03]  /*5160*/  IMAD.MOV.U32 R164, RZ, RZ, 0x1 ;  /* 0x00000001ffa47424 */ /* 0x000fe600078e00ff */
[----:B------:R-:W-:Y:S11]  /*5170*/  ISETP.NE.AND.EX P2, PT, R149, RZ, PT, P2 ;  /* 0x000000ff9500720c */ /* 0x000ff60003f45320 */
[----:B------:R-:W-:Y:S02]  /*5180*/  @!UPT UIADD3 URZ, UPT, UPT, URZ, URZ, URZ ;  /* 0x000000fffffff290 */ /* 0x000fe4000fffe0ff */
[----:B------:R-:W1:Y:S01]  /*5190*/  @P2 LDC.64 R2, c[0x0][0x888] ;  /* 0x00022200ff022b82 */ /* 0x000e620000000a00 */
[----:B------:R-:W-:Y:S04]  /*51a0*/  @P2 IMAD R0, R150, UR36, RZ ;  /* 0x0000002496002c24 */ /* 0x000fe8000f8e02ff */
[----:B-1----:R-:W-:Y:S04]  /*51b0*/  @P2 IMAD.WIDE R2, R0, 0x4, R2 ;  /* 0x0000000400022825 */ /* 0x002fe800078e0202 */
[----:B------:R-:W-:Y:S01]  /*51c0*/  HFMA2 R0, -RZ, RZ, 0, 5.9604644775390625e-08 ;  /* 0x00000001ff007431 */ /* 0x000fe200000001ff */
[----:B-----5:R1:W5:Y:S04]  /*51d0*/  @P2 LDG.E R81, desc[UR40][R2.64] ;  /* 0x0000002802512981 */ /* 0x020368000c1e1900 */
[----:B------:R-:W-:Y:S01]  /*51e0*/  @!P2 PRMT R164, R0, 0x7610, R164 ;  /* 0x0000761000a4a816 */ /* 0x000fe200000000a4 */
[----:B-1----:R-:W2:Y:S06]  /*51f0*/  @!P2 LDC R81, c[0x0][0x880] ;  /* 0x00022000ff51ab82 */ /* 0x002eac0000000800 */
.L_x_85:
[----:B------:R-:W-:Y:S05]  /*5200*/  @!P4 BRA `(.L_x_86) ;  /* 0x000000000020c947 */ /* 0x000fea0003800000 */
[----:B------:R-:W-:Y:S04]  /*5210*/  ISETP.NE.U32.AND P2, PT, R144, RZ, PT ;  /* 0x000000ff9000720c */ /* 0x000fe80003f45070 */
[----:B------:R-:W-:Y:S11]  /*5220*/  ISETP.NE.AND.EX P2, PT, R145, RZ, PT, P2 ;  /* 0x000000ff9100720c */ /* 0x000ff60003f45320 */
[----:B------:R-:W-:Y:S02]  /*5230*/  @!UPT UIADD3 URZ, UPT, UPT, URZ, URZ, URZ ;  /* 0x000000fffffff290 */ /* 0x000fe4000fffe0ff */
[----:B------:R-:W1:Y:S01]  /*5240*/  @P2 LDC.64 R2, c[0x0][0x8a8] ;  /* 0x00022a00ff022b82 */ /* 0x000e620000000a00 */
[----:B------:R-:W-:Y:S04]  /*5250*/  @P2 IMAD R0, R146, UR36, RZ ;  /* 0x0000002492002c24 */ /* 0x000fe8000f8e02ff */
[----:B-1----:R-:W-:Y:S05]  /*5260*/  @P2 IMAD.WIDE R2, R0, 0x4, R2 ;  /* 0x0000000400022825 */ /* 0x002fea00078e0202 */
[----:B-----5:R1:W5:Y:S02]  /*5270*/  @P2 LDG.E R78, desc[UR40][R2.64] ;  /* 0x00000028024e2981 */ /* 0x020364000c1e1900 */
[----:B-1----:R-:W3:Y:S02]  /*5280*/  @!P2 LDC R78, c[0x0][0x8a0] ;  /* 0x00022800ff4eab82 */ /* 0x002ee40000000800 */
.L_x_86:
[----:B--2--5:R-:W-:Y:S01]  /*5290*/  @P0 FSETP.NEU.AND P4, PT, R81, RZ, PT ;  /* 0x000000ff5100020b */ /* 0x024fe20003f8d000 */
[----:B------:R-:W-:Y:S01]  /*52a0*/  IMAD.U32 R0, RZ, RZ, UR4 ;  /* 0x00000004ff007e24 */ /* 0x000fe2000f8e00ff */
[----:B------:R-:W-:Y:S01]  /*52b0*/  @P0 LOP3.LUT P2, RZ, R164, 0xff, RZ, 0xc0, !PT ;  /* 0x000000ffa4ff0812 */ /* 0x000fe2000784c0ff */
[----:B------:R-:W-:Y:S01]  /*52c0*/  BSSY B1, `(.L_x_87) ;  /* 0x000003d000017945 */ /* 0x000fe20003800000 */
[----:B------:R-:W-:Y:S01]  /*52d0*/  @P0 SEL R3, RZ, 0xffffffff, P4 ;  /* 0xffffffffff030807 */ /* 0x000fe20002000000 */
[C---:B------:R-:W-:Y:S01]  /*52e0*/  IMAD R64, R76.reuse, 0x40, R79 ;  /* 0x000000404c407824 */ /* 0x040fe200078e024f */
[----:B------:R-:W-:Y:S02]  /*52f0*/  LEA R156, R76, UR43, 0x3 ;  /* 0x0000002b4c9c7c11 */ /* 0x000fe4000f8e18ff */
[----:B------:R-:W-:Y:S02]  /*5300*/  CS2R R86, SRZ ;  /* 0x0000000000567805 */ /* 0x000fe4000001ff00 */
[----:B------:R-:W-:Y:S02]  /*5310*/  @P1 SEL R3, R0, R3, !P2 ;  /* 0x0000000300031207 */ /* 0x000fe40005000000 */
[----:B------:R-:W-:Y:S02]  /*5320*/  CS2R R84, SRZ ;  /* 0x0000000000547805 */ /* 0x000fe4000001ff00 */
[----:B------:R-:W-:Y:S02]  /*5330*/  SHF.L.U32 R5, R175, 0x1f, RZ ;  /* 0x0000001faf057819 */ /* 0x000fe400000006ff */
[----:B------:R-:W-:Y:S02]  /*5340*/  CS2R R90, SRZ ;  /* 0x00000000005a7805 */ /* 0x000fe4000001ff00 */
[----:B------:R-:W-:Y:S02]  /*5350*/  @P0 LOP3.LUT R3, R3, 0x1, RZ, 0xc0, !PT ;  /* 0x0000000103030812 */ /* 0x000fe400078ec0ff */
[----:B------:R-:W-:Y:S02]  /*5360*/  CS2R R88, SRZ ;  /* 0x0000000000587805 */ /* 0x000fe4000001ff00 */
[----:B------:R-:W-:Y:S02]  /*5370*/  PLOP3.LUT P5, PT, PT, PT, PT, 0x8, 0x80 ;  /* 0x000000000080781c */ /* 0x000fe40003fae170 */
[----:B------:R-:W-:Y:S02]  /*5380*/  CS2R R98, SRZ ;  /* 0x0000000000627805 */ /* 0x000fe4000001ff00 */
[----:B------:R-:W-:Y:S02]  /*5390*/  ISETP.NE.U32.OR P1, PT, R3, 0x1, !P0 ;  /* 0x000000010300780c */ /* 0x000fe40004725470 */
[----:B------:R-:W-:Y:S02]  /*53a0*/  CS2R R96, SRZ ;  /* 0x0000000000607805 */ /* 0x000fe4000001ff00 */
[----:B------:R-:W-:Y:S02]  /*53b0*/  CS2R R94, SRZ ;  /* 0x00000000005e7805 */ /* 0x000fe4000001ff00 */
[----:B------:R-:W-:Y:S07]  /*53c0*/  CS2R R92, SRZ ;  /* 0x00000000005c7805 */ /* 0x000fee000001ff00 */
[----:B------:R-:W-:Y:S04]  /*53d0*/  @P1 SHF.L.U32 R2, R173, 0x1f, RZ ;  /* 0x0000001fad021819 */ /* 0x000fe800000006ff */
[----:B------:R-:W1:Y:S01]  /*53e0*/  @P1 SYNCS.PHASECHK.TRANS64.TRYWAIT P0, [UR43+0x70], R2 ;  /* 0x00007002ff0015a7 */ /* 0x000e62000800112b */
[----:B------:R2:W4:Y:S01]  /*53f0*/  SYNCS.PHASECHK.TRANS64.TRYWAIT P4, [R156+URZ+0xb0], R5 ;  /* 0x0000b0059c0075a7 */ /* 0x00052200080811ff */
[----:B-1----:R-:W-:Y:S01]  /*5400*/  @P1 PLOP3.LUT P5, PT, P0, PT, PT, 0x8, 0x80 ;  /* 0x000000000080181c */ /* 0x002fe200007ae170 */
[----:B------:R-:W-:Y:S01]  /*5410*/  @!UPT UIADD3 URZ, UPT, UPT, URZ, URZ, URZ ;  /* 0x000000fffffff290 */ /* 0x000fe2000fffe0ff */
[----:B--2-4-:R-:W-:Y:S11]  /*5420*/  @!P1 BRA `(.L_x_88) ;  /* 0x0000000000989947 */ /* 0x014ff60003800000 */
[----:B------:R-:W-:Y:S01]  /*5430*/  ISETP.NE.U32.AND P0, PT, RZ, UR38, PT ;  /* 0x00000026ff007c0c */ /* 0x000fe2000bf05070 */
[----:B------:R-:W-:Y:S01]  /*5440*/  BSSY B0, `(.L_x_89) ;  /* 0x0000016000007945 */ /* 0x000fe20003800000 */
[----:B------:R-:W-:Y:S02]  /*5450*/  FSETP.NEU.AND P2, PT, R81, RZ, PT ;  /* 0x000000ff5100720b */ /* 0x000fe40003f4d000 */
[----:B------:R-:W-:Y:S02]  /*5460*/  CS2R R94, SRZ ;  /* 0x00000000005e7805 */ /* 0x000fe4000001ff00 */
[----:B------:R-:W-:Y:S02]  /*5470*/  ISETP.NE.AND.EX P0, PT, RZ, UR39, PT, P0 ;  /* 0x00000027ff007c0c */ /* 0x000fe4000bf05300 */
[----:B------:R-:W-:Y:S02]  /*5480*/  CS2R R92, SRZ ;  /* 0x00000000005c7805 */ /* 0x000fe4000001ff00 */
[----:B------:R-:W-:Y:S02]  /*5490*/  LOP3.LUT P1, RZ, R164, 0xff, RZ, 0xc0, !PT ;  /* 0x000000ffa4ff7812 */ /* 0x000fe4000782c0ff */
[----:B------:R-:W-:Y:S02]  /*54a0*/  CS2R R98, SRZ ;  /* 0x0000000000627805 */ /* 0x000fe4000001ff00 */
[----:B------:R-:W-:Y:S02]  /*54b0*/  SEL R0, RZ, 0xffffffff, P2 ;  /* 0xffffffffff007807 */ /* 0x000fe40001000000 */
[----:B------:R-:W-:Y:S02]  /*54c0*/  CS2R R96, SRZ ;  /* 0x0000000000607805 */ /* 0x000fe4000001ff00 */
[----:B------:R-:W-:Y:S02]  /*54d0*/  SEL R3, RZ, 0xffffffff, P0 ;  /* 0xffffffffff037807 */ /* 0x000fe40000000000 */
[----:B------:R-:W-:Y:S02]  /*54e0*/  CS2R R90, SRZ ;  /* 0x00000000005a7805 */ /* 0x000fe4000001ff00 */
[----:B------:R-:W-:Y:S02]  /*54f0*/  CS2R R88, SRZ ;  /* 0x0000000000587805 */ /* 0x000fe4000001ff00 */
[----:B------:R-:W-:Y:S02]  /*5500*/  CS2R R86, SRZ ;  /* 0x0000000000567805 */ /* 0x000fe4000001ff00 */
[----:B------:R-:W-:Y:S02]  /*5510*/  @P3 SEL R0, R3, R0, !P1 ;  /* 0x0000000003003207 */ /* 0x000fe40004800000 */
[----:B------:R-:W-:Y:S02]  /*5520*/  CS2R R84, SRZ ;  /* 0x0000000000547805 */ /* 0x000fe4000001ff00 */
[----:B------:R-:W-:Y:S04]  /*5530*/  LOP3.LUT R0, R0, 0x1, RZ, 0xc0, !PT ;  /* 0x0000000100007812 */ /* 0x000fe800078ec0ff */
[----:B------:R-:W-:Y:S01]  /*5540*/  ISETP.NE.U32.AND P0, PT, R0, 0x1, PT ;  /* 0x000000010000780c */ /* 0x000fe20003f05070 */
[----:B------:R-:W-:Y:S01]  /*5550*/  @!UPT UIADD3 URZ, UPT, UPT, URZ, URZ, URZ ;  /* 0x000000fffffff290 */ /* 0x000fe2000fffe0ff */
[----:B------:R-:W-:Y:S11]  /*5560*/  @!P5 BRA `(.L_x_90) ;  /* 0x00000000000cd947 */ /* 0x000ff60003800000 */
[----:B------:R-:W-:Y:S04]  /*5570*/  SHF.L.U32 R3, R173, 0x1f, RZ ;  /* 0x0000001fad037819 */ /* 0x000fe800000006ff */
[----:B------:R-:W1:Y:S02]  /*5580*/  SYNCS.PHASECHK.TRANS64.TRYWAIT P1, [UR43+0x70], R3 ;  /* 0x00007003ff0075a7 */ /* 0x000e64000802112b */
[----:B-1----:R-:W-:Y:S05]  /*5590*/  @!P1 BRA `(.L_x_91) ;  /* 0x0000001c00a89947 */ /* 0x002fea0003800000 */
.L_x_90:
[----:B------:R-:W-:Y:S05]  /*55a0*/  BSYNC B0 ;  /* 0x0000000000007941 */ /* 0x000fea0003800000 */
.L_x_89:
[----:B------:R2:W4:Y:S01]  /*55b0*/  @P0 LDS.128 R92, [R168+UR43+0x200] ;  /* 0x0002002ba85c0984 */ /* 0x0005220008000c00 */
[----:B------:R-:W-:Y:S01]  /*55c0*/  UIADD3 UR4, UPT, UPT, UR43, 0x78, URZ ;  /* 0x000000782b047890 */ /* 0x000fe2000fffe0ff */
[----:B------:R-:W-:Y:S02]  /*55d0*/  LOP3.LUT R173, R173, 0x1, RZ, 0x3c, !PT ;  /* 0x00000001adad7812 */ /* 0x000fe400078e3cff */
[----:B------:R2:W1:Y:S01]  /*55e0*/  @P0 LDS.128 R96, [R178+0x10] ;  /* 0x00001000b2600984 */ /* 0x0004620000000c00 */
[----:B------:R-:W-:Y:S03]  /*55f0*/  UPRMT UR4, UR37, 0x654, UR4 ;  /* 0x0000065425047896 */ /* 0x000fe60008000004 */
[----:B------:R2:W1:Y:S04]  /*5600*/  @P0 LDS.128 R88, [R177+0x20] ;  /* 0x00002000b1580984 */ /* 0x0004680000000c00 */
[----:B------:R2:W1:Y:S01]  /*5610*/  @P0 LDS.128 R84, [R176+0x30] ;  /* 0x00003000b0540984 */ /* 0x0004620000000c00 */
[----:B------:R-:W-:Y:S01]  /*5620*/  @!PT LDS RZ, [RZ] ;  /* 0x00000000fffff984 */ /* 0x000fe20000000800 */
[----:B------:R-:W-:Y:S01]  /*5630*/  @!PT LDS RZ, [RZ] ;  /* 0x00000000fffff984 */ /* 0x000fe20000000800 */
[----:B------:R-:W-:Y:S01]  /*5640*/  @!PT LDS RZ, [RZ] ;  /* 0x00000000fffff984 */ /* 0x000fe20000000800 */
[----:B------:R-:W-:Y:S01]  /*5650*/  @!PT LDS RZ, [RZ] ;  /* 0x00000000fffff984 */ /* 0x000fe20000000800 */
[----:B------:R5:W-:Y:S06]  /*5660*/  MEMBAR.ALL.CTA ;  /* 0x0000000000007992 */ /* 0x000bec0000008000 */
[----:B-----5:R-:W5:Y:S02]  /*5670*/  FENCE.VIEW.ASYNC.S ;  /* 0x00000000000073c6 */ /* 0x020f640000000000 */
[----:B-----5:R-:W-:Y:S01]  /*5680*/  SYNCS.ARRIVE.TRANS64.RED.A1T0 RZ, [UR4], RZ ;  /* 0x000000ffffff79a7 */ /* 0x020fe20008100404 */
.L_x_88:
[----:B------:R-:W-:Y:S05]  /*5690*/  BSYNC B1 ;  /* 0x0000000000017941 */ /* 0x000fea0003800000 */
.L_x_87:
[----:B-1----:R-:W-:Y:S04]  /*56a0*/  SHF.R.U32.HI R0, RZ, 0x15, R64 ;  /* 0x00000015ff007819 */ /* 0x002fe80000011640 */
[----:B------:R-:W-:Y:S01]  /*56b0*/  LOP3.LUT P0, RZ, R0, 0x3, R169, 0x48, !PT ;  /* 0x0000000300ff7812 */ /* 0x000fe200078048a9 */
[----:B------:R-:W-:Y:S01]  /*56c0*/  @!UPT UIADD3 URZ, UPT, UPT, URZ, URZ, URZ ;  /* 0x000000fffffff290 */ /* 0x000fe2000fffe0ff */
[----:B------:R-:W-:Y:S11]  /*56d0*/  @P4 BRA `(.L_x_92) ;  /* 0x0000000000084947 */ /* 0x000ff60003800000 */
[----:B------:R-:W1:Y:S02]  /*56e0*/  SYNCS.PHASECHK.TRANS64.TRYWAIT P1, [R156+URZ+0xb0], R5 ;  /* 0x0000b0059c0075a7 */ /* 0x000e6400080211ff */
[----:B-1----:R-:W-:Y:S05]  /*56f0*/  @!P1 BRA `(.L_x_93) ;  /* 0x0000001c00689947 */ /* 0x002fea0003800000 */
.L_x_92:
[----:B------:R-:W-:Y:S05]  /*5700*/  @!P0 BRA `(.L_x_94) ;  /* 0x0000000000408947 */ /* 0x000fea0003800000 */
[----:B------:R-:W1:Y:S01]  /*5710*/  LDCU.64 UR8, c[0x4][0x70] ;  /* 0x01000e00ff0877ac */ /* 0x000e620008000a00 */
[----:B------:R-:W-:Y:S01]  /*5720*/  MOV R3, 0x0 ;  /* 0x0000000000037802 */ /* 0x000fe20000000f00 */
[----:B------:R-:W-:Y:S02]  /*5730*/  HFMA2 R12, -RZ, RZ, 0, 5.9604644775390625e-08 ;  /* 0x00000001ff0c7431 */ /* 0x000fe400000001ff */
[----:B------:R-:W-:Y:S02]  /*5740*/  IMAD.MOV.U32 R8, RZ, RZ, 0x192 ;  /* 0x00000192ff087424 */ /* 0x000fe400078e00ff */
[----:B------:R-:W-:Y:S01]  /*5750*/  IMAD.MOV.U32 R13, RZ, RZ, RZ ;  /* 0x000000ffff0d7224 */ /* 0x000fe200078e00ff */
[----:B------:R-:W5:Y:S01]  /*5760*/  LDCU.64 UR6, c[0x4][0x78] ;  /* 0x01000f00ff0677ac */ /* 0x000f620008000a00 */
[----:B------:R-:W2:Y:S01]  /*5770*/  LDC.64 R2, c[0x4][R3] ;  /* 0x0100000003027b82 */ /* 0x000ea20000000a00 */
[----:B------:R-:W3:Y:S01]  /*5780*/  LDCU.64 UR4, c[0x4][0x10] ;  /* 0x01000200ff0477ac */ /* 0x000ee20008000a00 */
[----:B-1----:R-:W-:Y:S01]  /*5790*/  MOV R5, UR9 ;  /* 0x0000000900057c02 */ /* 0x002fe20008000f00 */
[----:B------:R-:W-:Y:S01]  /*57a0*/  IMAD.U32 R4, RZ, RZ, UR8 ;  /* 0x00000008ff047e24 */ /* 0x000fe2000f8e00ff */
[----:B-----5:R-:W-:Y:S01]  /*57b0*/  MOV R7, UR7 ;  /* 0x0000000700077c02 */ /* 0x020fe20008000f00 */
[----:B------:R-:W-:Y:S01]  /*57c0*/  IMAD.U32 R6, RZ, RZ, UR6 ;  /* 0x00000006ff067e24 */ /* 0x000fe2000f8e00ff */
[----:B---3--:R-:W-:Y:S01]  /*57d0*/  MOV R11, UR5 ;  /* 0x00000005000b7c02 */ /* 0x008fe20008000f00 */
[----:B------:R-:W-:Y:S02]  /*57e0*/  IMAD.U32 R10, RZ, RZ, UR4 ;  /* 0x00000004ff0a7e24 */ /* 0x000fe4000f8e00ff */
[----:B------:R-:W-:Y:S07]  /*57f0*/  LEPC R20, `(.L_x_94) ;  /* 0x000000001014794e */ /* 0x000fee0000000000 */
[----:B--2-4-:R-:W-:Y:S05]  /*5800*/  CALL.ABS.NOINC R2 ;  /* 0x0000000002007343 */ /* 0x014fea0003c00000 */
.L_x_94:
[----:B------:R-:W-:Y:S01]  /*5810*/  LOP3.LUT P0, RZ, R166, 0x60, RZ, 0xc0, !PT ;  /* 0x00000060a6ff7812 */ /* 0x000fe2000780c0ff */
[----:B------:R-:W-:Y:S05]  /*5820*/  WARPSYNC.ALL ;  /* 0x0000000000007948 */ /* 0x000fea0003800000 */
[----:B------:R-:W-:Y:S01]  /*5830*/  R2UR UR4, R64 ;  /* 0x00000000400472ca */ /* 0x000fe200000e0000 */
[----:B------:R-:W-:Y:S01]  /*5840*/  BSSY.RECONVERGENT B0, `(.L_x_95) ;  /* 0x0000121000007945 */ /* 0x000fe20003800200 */
[-C--:B----4-:R-:W-:Y:S02]  /*5850*/  F2FP.F16.E5M2.UNPACK_B R82, R92.reuse ;  /* 0x0000005cff52723e */ /* 0x090fe400020004ff */
[----:B------:R-:W-:Y:S02]  /*5860*/  F2FP.F16.E5M2.UNPACK_B R109, R92.H1 ;  /* 0x0000005cff6d723e */ /* 0x000fe400030004ff */
[-C--:B------:R-:W-:Y:S01]  /*5870*/  F2FP.F16.E5M2.UNPACK_B R107, R93.reuse ;  /* 0x0000005dff6b723e */ /* 0x080fe200020004ff */
[--C-:B------:R-:W-:Y:S01]  /*5880*/  HADD2.F32 R80, -RZ, R82.reuse.H0_H0 ;  /* 0x20000052ff507230 */ /* 0x100fe20000004100 */
[----:B------:R-:W-:Y:S01]  /*5890*/  F2FP.F16.E5M2.UNPACK_B R105, R93.H1 ;  /* 0x0000005dff69723e */ /* 0x000fe200030004ff */
[----:B------:R-:W-:Y:S01]  /*58a0*/  HADD2.F32 R82, -RZ, R82.H1_H1 ;  /* 0x30000052ff527230 */ /* 0x000fe20000004100 */
[-C--:B------:R-:W-:Y:S01]  /*58b0*/  F2FP.F16.E5M2.UNPACK_B R130, R84.reuse ;  /* 0x00000054ff82723e */ /* 0x080fe200020004ff */
[--C-:B------:R-:W-:Y:S01]  /*58c0*/  HADD2.F32 R83, -RZ, R109.reuse.H0_H0 ;  /* 0x2000006dff537230 */ /* 0x100fe20000004100 */
[----:B------:R-:W-:Y:S01]  /*58d0*/  F2FP.F16.E5M2.UNPACK_B R132, R84.H1 ;  /* 0x00000054ff84723e */ /* 0x000fe200030004ff */
[----:B------:R-:W3:Y:S01]  /*58e0*/  LDTM.x64 R4, tmem[UR4] ;  /* 0x00000004000479ee */ /* 0x000ee20008340000 */
[----:B------:R-:W-:Y:S01]  /*58f0*/  NOP ;  /* 0x0000000000007918 */ /* 0x000fe20000000000 */
[----:B------:R-:W-:Y:S01]  /*5900*/  R2UR UR5, R156 ;  /* 0x000000009c0572ca */ /* 0x000fe200000e0000 */
[--C-:B------:R-:W-:Y:S01]  /*5910*/  HADD2.F32 R129, -RZ, R130.reuse.H0_H0 ;  /* 0x20000082ff817230 */ /* 0x100fe20000004100 */
[----:B------:R-:W-:Y:S01]  /*5920*/  F2FP.F16.E5M2.UNPACK_B R93, R94 ;  /* 0x0000005eff5d723e */ /* 0x000fe200020004ff */
[----:B------:R-:W-:Y:S01]  /*5930*/  HADD2.F32 R130, -RZ, R130.H1_H1 ;  /* 0x30000082ff827230 */ /* 0x000fe20000004100 */
[-C--:B------:R-:W-:Y:S01]  /*5940*/  F2FP.F16.E5M2.UNPACK_B R134, R85.reuse ;  /* 0x00000055ff86723e */ /* 0x080fe200020004ff */
[----:B------:R-:W-:Y:S01]  /*5950*/  HADD2.F32 R84, -RZ, R109.H1_H1 ;  /* 0x3000006dff547230 */ /* 0x000fe20000004100 */
[----:B------:R-:W-:Y:S01]  /*5960*/  F2FP.F16.E5M2.UNPACK_B R136, R85.H1 ;  /* 0x00000055ff88723e */ /* 0x000fe200030004ff */
[--C-:B------:R-:W-:Y:S01]  /*5970*/  HADD2.F32 R85, -RZ, R107.reuse.H0_H0 ;  /* 0x2000006bff557230 */ /* 0x100fe20000004100 */
[-C--:B------:R-:W-:Y:S01]  /*5980*/  F2FP.F16.E5M2.UNPACK_B R138, R86.reuse ;  /* 0x00000056ff8a723e */ /* 0x080fe200020004ff */
[--C-:B------:R-:W-:Y:S01]  /*5990*/  HADD2.F32 R133, -RZ, R134.reuse.H0_H0 ;  /* 0x20000086ff857230 */ /* 0x100fe20000004100 */
[----:B------:R-:W-:Y:S01]  /*59a0*/  F2FP.F16.E5M2.UNPACK_B R140, R86.H1 ;  /* 0x00000056ff8c723e */ /* 0x000fe200030004ff */
[----:B------:R-:W-:Y:S01]  /*59b0*/  HADD2.F32 R86, -RZ, R107.H1_H1 ;  /* 0x3000006bff567230 */ /* 0x000fe20000004100 */
[----:B------:R-:W-:Y:S01]  /*59c0*/  F2FP.F16.E5M2.UNPACK_B R142, R87 ;  /* 0x00000057ff8e723e */ /* 0x000fe200020004ff */
[----:B------:R-:W-:Y:S01]  /*59d0*/  UIADD3 UR5, UPT, UPT, UR5, 0xd0, URZ ;  /* 0x000000d005057890 */ /* 0x000fe2000fffe0ff */
[----:B------:R-:W-:Y:S01]  /*59e0*/  HADD2.F32 R134, -RZ, R134.H1_H1 ;  /* 0x30000086ff867230 */ /* 0x000fe20000004100 */
[----:B------:R-:W-:Y:S01]  /*59f0*/  F2FP.F16.E5M2.UNPACK_B R114, R88 ;  /* 0x00000058ff72723e */ /* 0x000fe200020004ff */
[--C-:B------:R-:W-:Y:S01]  /*5a00*/  HADD2.F32 R137, -RZ, R138.reuse.H0_H0 ;  /* 0x2000008aff897230 */ /* 0x100fe20000004100 */
[----:B------:R-:W-:Y:S01]  /*5a10*/  UPRMT UR5, UR37, 0x654, UR5 ;  /* 0x0000065425057896 */ /* 0x000fe20008000005 */
[----:B------:R-:W-:Y:S01]  /*5a20*/  HADD2.F32 R138, -RZ, R138.H1_H1 ;  /* 0x3000008aff8a7230 */ /* 0x000fe20000004100 */
[-C--:B------:R-:W-:Y:S01]  /*5a30*/  F2FP.F16.E5M2.UNPACK_B R118, R89.reuse ;  /* 0x00000059ff76723e */ /* 0x080fe200020004ff */
[--C-:B------:R-:W-:Y:S01]  /*5a40*/  HADD2.F32 R113, -RZ, R114.reuse.H0_H0 ;  /* 0x20000072ff717230 */ /* 0x100fe20000004100 */
[----:B------:R-:W-:Y:S01]  /*5a50*/  F2FP.F16.E5M2.UNPACK_B R120, R89.H1 ;  /* 0x00000059ff78723e */ /* 0x000fe200030004ff */
[C---:B---3--:R-:W-:Y:S01]  /*5a60*/  FMUL R4, R78.reuse, R4 ;  /* 0x000000044e047220 */ /* 0x048fe20000400000 */
[C---:B------:R-:W-:Y:S01]  /*5a70*/  FMUL R5, R78.reuse, R5 ;  /* 0x000000054e057220 */ /* 0x040fe20000400000 */
[C---:B------:R-:W-:Y:S01]  /*5a80*/  FMUL R8, R78.reuse, R8 ;  /* 0x000000084e087220 */ /* 0x040fe20000400000 */
[C---:B------:R-:W-:Y:S01]  /*5a90*/  FMUL R9, R78.reuse, R9 ;  /* 0x000000094e097220 */ /* 0x040fe20000400000 */
[----:B------:R-:W-:Y:S01]  /*5aa0*/  SYNCS.ARRIVE.TRANS64.RED.A1T0 RZ, [UR5], RZ ;  /* 0x000000ffffff79a7 */ /* 0x000fe20008100405 */
[C---:B------:R-:W-:Y:S01]  /*5ab0*/  FFMA R4, R81.reuse, R80, R4 ;  /* 0x0000005051047223 */ /* 0x040fe20000000004 */
[C---:B------:R-:W-:Y:S01]  /*5ac0*/  FFMA R5, R81.reuse, R82, R5 ;  /* 0x0000005251057223 */ /* 0x040fe20000000005 */
[----:B------:R-:W-:Y:S02]  /*5ad0*/  HADD2.F32 R89, -RZ, R93.H0_H0 ;  /* 0x2000005dff597230 */ /* 0x000fe40000004100 */
[C---:B------:R-:W-:Y:S01]  /*5ae0*/  FMUL R12, R78.reuse, R12 ;  /* 0x0000000c4e0c7220 */ /* 0x040fe20000400000 */
        /* <DEDUP_REMOVED lines=11> */
[----:B------:R-:W-:Y:S02]  /*5ba0*/  HADD2.F32 R114, -RZ, R114.H1_H1 ;  /* 0x30000072ff727230 */ /* 0x000fe40000004100 */
[C---:B------:R-:W-:Y:S01]  /*5bb0*/  FMUL R32, R78.reuse, R36 ;  /* 0x000000244e207220 */ /* 0x040fe20000400000 */
[C---:B------:R-:W-:Y:S01]  /*5bc0*/  FMUL R33, R78.reuse, R37 ;  /* 0x000000254e217220 */ /* 0x040fe20000400000 */
[--C-:B------:R-:W-:Y:S02]  /*5bd0*/  HADD2.F32 R117, -RZ, R118.reuse.H0_H0 ;  /* 0x20000076ff757230 */ /* 0x100fe40000004100 */
[C---:B------:R-:W-:Y:S01]  /*5be0*/  FMUL R36, R78.reuse, R40 ;  /* 0x000000284e247220 */ /* 0x040fe20000400000 */
[----:B------:R-:W-:Y:S02]  /*5bf0*/  HADD2.F32 R118, -RZ, R118.H1_H1 ;  /* 0x30000076ff767230 */ /* 0x000fe40000004100 */
        /* <DEDUP_REMOVED lines=8> */
[----:B------:R-:W-:Y:S01]  /*5c80*/  F2FP.F16.E5M2.UNPACK_B R92, R94.H1 ;  /* 0x0000005eff5c723e */ /* 0x000fe200030004ff */
[C---:B------:R-:W-:Y:S01]  /*5c90*/  FMUL R53, R78.reuse, R57 ;  /* 0x000000394e357220 */ /* 0x040fe20000400000 */
[C---:B------:R-:W-:Y:S01]  /*5ca0*/  FMUL R56, R78.reuse, R60 ;  /* 0x0000003c4e387220 */ /* 0x040fe20000400000 */
[----:B------:R-:W-:Y:S01]  /*5cb0*/  F2FP.F16.E5M2.UNPACK_B R141, R87.H1 ;  /* 0x00000057ff8d723e */ /* 0x000fe200030004ff */
[C---:B------:R-:W-:Y:S01]  /*5cc0*/  FMUL R57, R78.reuse, R61 ;  /* 0x0000003d4e397220 */ /* 0x040fe20000400000 */
[----:B------:R-:W-:Y:S02]  /*5cd0*/  HADD2.F32 R80, -RZ, R142.H1_H1 ;  /* 0x3000008eff507230 */ /* 0x000fe40000004100 */
[C---:B------:R-:W-:Y:S01]  /*5ce0*/  FMUL R60, R78.reuse, R64 ;  /* 0x000000404e3c7220 */ /* 0x040fe20000400000 */
[----:B------:R-:W-:Y:S01]  /*5cf0*/  F2FP.F16.E5M2.UNPACK_B R116, R88.H1 ;  /* 0x00000058ff74723e */ /* 0x000fe200030004ff */
[C---:B------:R-:W-:Y:S01]  /*5d00*/  FMUL R61, R78.reuse, R65 ;  /* 0x000000414e3d7220 */ /* 0x040fe20000400000 */
[C---:B------:R-:W-:Y:S01]  /*5d10*/  FMUL R6, R78.reuse, R6 ;  /* 0x000000064e067220 */ /* 0x040fe20000400000 */
[----:B------:R-:W-:Y:S01]  /*5d20*/  F2FP.F16.E5M2.UNPACK_B R94, R95 ;  /* 0x0000005fff5e723e */ /* 0x000fe200020004ff */
[C---:B------:R-:W-:Y:S01]  /*5d30*/  FMUL R7, R78.reuse, R7 ;  /* 0x000000074e077220 */ /* 0x040fe20000400000 */
[--C-:B------:R-:W-:Y:S02]  /*5d40*/  HADD2.F32 R87, -RZ, R105.reuse.H0_H0 ;  /* 0x20000069ff577230 */ /* 0x100fe40000004100 */
[C---:B------:R-:W-:Y:S01]  /*5d50*/  FFMA R6, R81.reuse, R83, R6 ;  /* 0x0000005351067223 */ /* 0x040fe20000000006 */
[----:B------:R-:W-:Y:S01]  /*5d60*/  F2FP.F16.E5M2.UNPACK_B R122, R90 ;  /* 0x0000005aff7a723e */ /* 0x000fe200020004ff */
[C---:B------:R-:W-:Y:S01]  /*5d70*/  FFMA R7, R81.reuse, R84, R7 ;  /* 0x0000005451077223 */ /* 0x040fe20000000007 */
[C---:B------:R-:W-:Y:S01]  /*5d80*/  FFMA R8, R81.reuse, R85, R8 ;  /* 0x0000005551087223 */ /* 0x040fe20000000008 */
[----:B------:R-:W-:Y:S01]  /*5d90*/  F2FP.F16.E5M2.UNPACK_B R124, R90.H1 ;  /* 0x0000005aff7c723e */ /* 0x000fe200030004ff */
[----:B------:R-:W-:Y:S02]  /*5da0*/  HADD2.F32 R88, -RZ, R105.H1_H1 ;  /* 0x30000069ff587230 */ /* 0x000fe40000004100 */
[----:B------:R-:W-:Y:S01]  /*5db0*/  FFMA R9, R81, R86, R9 ;  /* 0x0000005651097223 */ /* 0x000fe20000000009 */
[----:B------:R-:W-:Y:S01]  /*5dc0*/  F2FP.SATFINITE.E5M2.F32.PACK_AB_MERGE_C R156, R7, R6, RZ ;  /* 0x00000006079c723e */ /* 0x000fe200048060ff */
[----:B------:R-:W-:Y:S02]  /*5dd0*/  HADD2.F32 R90, -RZ, R93.H1_H1 ;  /* 0x3000005dff5a7230 */ /* 0x000fe40000004100 */
[C---:B------:R-:W-:Y:S01]  /*5de0*/  FMUL R10, R78.reuse, R10 ;  /* 0x0000000a4e0a7220 */ /* 0x040fe20000400000 */
[--C-:B------:R-:W-:Y:S01]  /*5df0*/  HADD2.F32 R93, -RZ, R94.reuse.H0_H0 ;  /* 0x2000005eff5d7230 */ /* 0x100fe20000004100 */
[----:B------:R-:W-:Y:S01]  /*5e00*/  F2FP.SATFINITE.E5M2.F32.PACK_AB_MERGE_C R156, R5, R4, R156 ;  /* 0x00000004059c723e */ /* 0x000fe2000480609c */
[----:B------:R-:W-:Y:S02]  /*5e10*/  HADD2.F32 R94, -RZ, R94.H1_H1 ;  /* 0x3000005eff5e7230 */ /* 0x000fe40000004100 */
[C---:B------:R-:W-:Y:S01]  /*5e20*/  FFMA R10, R81.reuse, R87, R10 ;  /* 0x00000057510a7223 */ /* 0x040fe2000000000a */
[--C-:B------:R-:W-:Y:S02]  /*5e30*/  HADD2.F32 R121, -RZ, R122.reuse.H0_H0 ;  /* 0x2000007aff797230 */ /* 0x100fe40000004100 */
[C---:B------:R-:W-:Y:S01]  /*5e40*/  FMUL R11, R78.reuse, R11 ;  /* 0x0000000b4e0b7220 */ /* 0x040fe20000400000 */
[----:B------:R-:W-:Y:S01]  /*5e50*/  F2FP.F16.E5M2.UNPACK_B R126, R91 ;  /* 0x0000005bff7e723e */ /* 0x000fe200020004ff */
[----:B------:R-:W-:Y:S01]  /*5e60*/  HADD2.F32 R122, -RZ, R122.H1_H1 ;  /* 0x3000007aff7a7230 */ /* 0x000fe20000004100 */
[----:B------:R-:W-:Y:S01]  /*5e70*/  F2FP.F16.E5M2.UNPACK_B R103, R95.H1 ;  /* 0x0000005fff67723e */ /* 0x000fe200030004ff */
[C---:B------:R-:W-:Y:S01]  /*5e80*/  FFMA R11, R81.reuse, R88, R11 ;  /* 0x00000058510b7223 */ /* 0x040fe2000000000b */
[----:B------:R-:W-:Y:S01]  /*5e90*/  F2FP.F16.E5M2.UNPACK_B R128, R91.H1 ;  /* 0x0000005bff80723e */ /* 0x000fe200030004ff */
[----:B------:R-:W-:Y:S02]  /*5ea0*/  HADD2.F32 R91, -RZ, R92.H0_H0 ;  /* 0x2000005cff5b7230 */ /* 0x000fe40000004100 */
[C---:B------:R-:W-:Y:S01]  /*5eb0*/  FFMA R12, R81.reuse, R89, R12 ;  /* 0x00000059510c7223 */ /* 0x040fe2000000000c */
[----:B------:R-:W-:Y:S01]  /*5ec0*/  FFMA R13, R81, R90, R13 ;  /* 0x0000005a510d7223 */ /* 0x000fe2000000000d */
[----:B------:R-:W-:Y:S01]  /*5ed0*/  F2FP.SATFINITE.E5M2.F32.PACK_AB_MERGE_C R157, R11, R10, RZ ;  /* 0x0000000a0b9d723e */ /* 0x000fe200048060ff */
[--C-:B------:R-:W-:Y:S01]  /*5ee0*/  HADD2.F32 R125, -RZ, R126.reuse.H0_H0 ;  /* 0x2000007eff7d7230 */ /* 0x100fe20000004100 */
[----:B------:R-:W-:Y:S01]  /*5ef0*/  F2FP.F16.E5M2.UNPACK_B R101, R96 ;  /* 0x00000060ff65723e */ /* 0x000fe200020004ff */
[----:B------:R-:W-:Y:S01]  /*5f00*/  HADD2.F32 R126, -RZ, R126.H1_H1 ;  /* 0x3000007eff7e7230 */ /* 0x000fe20000004100 */
[----:B------:R-:W-:Y:S01]  /*5f10*/  F2FP.SATFINITE.E5M2.F32.PACK_AB_MERGE_C R157, R9, R8, R157 ;  /* 0x00000008099d723e */ /* 0x000fe2000480609d */
[----:B------:R-:W-:Y:S02]  /*5f20*/  HADD2.F32 R83, -RZ, R142.H0_H0 ;  /* 0x2000008eff537230 */ /* 0x000fe40000004100 */
[C---:B------:R-:W-:Y:S01]  /*5f30*/  FMUL R14, R78.reuse, R14 ;  /* 0x0000000e4e0e7220 */ /* 0x040fe20000400000 */
[----:B------:R-:W-:Y:S02]  /*5f40*/  HADD2.F32 R92, -RZ, R92.H1_H1 ;  /* 0x3000005cff5c7230 */ /* 0x000fe40000004100 */
[C---:B------:R-:W-:Y:S01]  /*5f50*/  FMUL R15, R78.reuse, R15 ;  /* 0x0000000f4e0f7220 */ /* 0x040fe20000400000 */
[----:B------:R-:W-:Y:S01]  /*5f60*/  F2FP.F16.E5M2.UNPACK_B R100, R96.H1 ;  /* 0x00000060ff64723e */ /* 0x000fe200030004ff */
[--C-:B------:R-:W-:Y:S02]  /*5f70*/  HADD2.F32 R95, -RZ, R103.reuse.H0_H0 ;  /* 0x20000067ff5f7230 */ /* 0x100fe40000004100 */
[C---:B------:R-:W-:Y:S01]  /*5f80*/  FFMA R14, R81.reuse, R91, R14 ;  /* 0x0000005b510e7223 */ /* 0x040fe2000000000e */
[C---:B------:R-:W-:Y:S01]  /*5f90*/  FFMA R15, R81.reuse, R92, R15 ;  /* 0x0000005c510f7223 */ /* 0x040fe2000000000f */
[C---:B------:R-:W-:Y:S01]  /*5fa0*/  FFMA R16, R81.reuse, R93, R16 ;  /* 0x0000005d51107223 */ /* 0x040fe20000000010 */
[----:B------:R-:W-:Y:S01]  /*5fb0*/  FFMA R17, R81, R94, R17 ;  /* 0x0000005e51117223 */ /* 0x000fe20000000011 */
[-C--:B------:R-:W-:Y:S01]  /*5fc0*/  F2FP.F16.E5M2.UNPACK_B R102, R97.reuse ;  /* 0x00000061ff66723e */ /* 0x080fe200020004ff */
[----:B------:R-:W-:Y:S01]  /*5fd0*/  HADD2.F32 R96, -RZ, R103.H1_H1 ;  /* 0x30000067ff607230 */ /* 0x000fe20000004100 */
[----:B------:R-:W-:Y:S01]  /*5fe0*/  F2FP.SATFINITE.E5M2.F32.PACK_AB_MERGE_C R158, R15, R14, RZ ;  /* 0x0000000e0f9e723e */ /* 0x000fe200048060ff */
[C---:B------:R-:W-:Y:S01]  /*5ff0*/  FMUL R18, R78.reuse, R18 ;  /* 0x000000124e127220 */ /* 0x040fe20000400000 */
[----:B------:R-:W-:Y:S01]  /*6000*/  F2FP.F16.E5M2.UNPACK_B R104, R97.H1 ;  /* 0x00000061ff68723e */ /* 0x000fe200030004ff */
[--C-:B------:R-:W-:Y:S01]  /*6010*/  HADD2.F32 R97, -RZ, R101.reuse.H0_H0 ;  /* 0x20000065ff617230 */ /* 0x100fe20000004100 */
[----:B------:R-:W-:Y:S01]  /*6020*/  F2FP.SATFINITE.E5M2.F32.PACK_AB_MERGE_C R158, R13, R12, R158 ;  /* 0x0000000c0d9e723e */ /* 0x000fe2000480609e */
[C---:B------:R-:W-:Y:S01]  /*6030*/  FFMA R18, R81.reuse, R95, R18 ;  /* 0x0000005f51127223 */ /* 0x040fe20000000012 */
[----:B------:R-:W-:Y:S01]  /*6040*/  F2FP.F16.E5M2.UNPACK_B R110, R99 ;  /* 0x00000063ff6e723e */ /* 0x000fe200020004ff */
[C---:B------:R-:W-:Y:S01]  /*6050*/  FMUL R19, R78.reuse, R19 ;  /* 0x000000134e137220 */ /* 0x040fe20000400000 */
[----:B------:R-:W-:Y:S01]  /*6060*/  F2FP.F16.E5M2.UNPACK_B R112, R99.H1 ;  /* 0x00000063ff70723e */ /* 0x000fe200030004ff */
[----:B------:R-:W-:Y:S01]  /*6070*/  HADD2.F32 R99, -RZ, R101.H1_H1 ;  /* 0x30000065ff637230 */ /* 0x000fe20000004100 */
[-C--:B------:R-:W-:Y:S01]  /*6080*/  F2FP.F16.E5M2.UNPACK_B R106, R98.reuse ;  /* 0x00000062ff6a723e */ /* 0x080fe200020004ff */
[----:B------:R-:W-:Y:S01]  /*6090*/  HADD2.F32 R101, -RZ, R102.H0_H0 ;  /* 0x20000066ff657230 */ /* 0x000fe20000004100 */
[----:B------:R-:W-:Y:S01]  /*60a0*/  F2FP.F16.E5M2.UNPACK_B R108, R98.H1 ;  /* 0x00000062ff6c723e */ /* 0x000fe200030004ff */
[----:B------:R-:W-:Y:S02]  /*60b0*/  HADD2.F32 R98, -RZ, R100.H0_H0 ;  /* 0x20000064ff627230 */ /* 0x000fe40000004100 */
[C---:B------:R-:W-:Y:S01]  /*60c0*/  FFMA R19, R81.reuse, R96, R19 ;  /* 0x0000006051137223 */ /* 0x040fe20000000013 */
[C---:B------:R-:W-:Y:S01]  /*60d0*/  FFMA R0, R81.reuse, R97, R0 ;  /* 0x0000006151007223 */ /* 0x040fe20000000000 */
[----:B------:R-:W-:Y:S01]  /*60e0*/  FFMA R2, R81, R99, R2 ;  /* 0x0000006351027223 */ /* 0x000fe20000000002 */
[----:B------:R-:W-:Y:S02]  /*60f0*/  HADD2.F32 R102, -RZ, R102.H1_H1 ;  /* 0x30000066ff667230 */ /* 0x000fe40000004100 */
[C---:B------:R-:W-:Y:S01]  /*6100*/  FMUL R3, R78.reuse, R22 ;  /* 0x000000164e037220 */ /* 0x040fe20000400000 */
[----:B------:R-:W-:Y:S01]  /*6110*/  HADD2.F32 R100, -RZ, R100.H1_H1 ;  /* 0x30000064ff647230 */ /* 0x000fe20000004100 */
[----:B------:R-:W-:Y:S01]  /*6120*/  F2FP.SATFINITE.E5M2.F32.PACK_AB_MERGE_C R159, R19, R18, RZ ;  /* 0x00000012139f723e */ /* 0x000fe200048060ff */
[--C-:B------:R-:W-:Y:S02]  /*6130*/  HADD2.F32 R105, -RZ, R106.reuse.H0_H0 ;  /* 0x2000006aff697230 */ /* 0x100fe40000004100 */
[----:B------:R-:W-:Y:S01]  /*6140*/  FFMA R3, R81, R98, R3 ;  /* 0x0000006251037223 */ /* 0x000fe20000000003 */
[----:B------:R-:W-:Y:S01]  /*6150*/  HADD2.F32 R106, -RZ, R106.H1_H1 ;  /* 0x3000006aff6a7230 */ /* 0x000fe20000004100 */
[----:B------:R-:W-:Y:S01]  /*6160*/  F2FP.SATFINITE.E5M2.F32.PACK_AB_MERGE_C R159, R17, R16, R159 ;  /* 0x00000010119f723e */ /* 0x000fe2000480609f */
[----:B------:R-:W-:Y:S02]  /*6170*/  HADD2.F32 R109, -RZ, R110.H0_H0 ;  /* 0x2000006eff6d7230 */ /* 0x000fe40000004100 */
[C---:B------:R-:W-:Y:S01]  /*6180*/  FMUL R23, R78.reuse, R23 ;  /* 0x000000174e177220 */ /* 0x040fe20000400000 */
[--C-:B------:R-:W-:Y:S02]  /*6190*/  HADD2.F32 R103, -RZ, R104.reuse.H0_H0 ;  /* 0x20000068ff677230 */ /* 0x100fe40000004100 */
[C---:B------:R-:W-:Y:S01]  /*61a0*/  FMUL R22, R78.reuse, R26 ;  /* 0x0000001a4e167220 */ /* 0x040fe20000400000 */
[----:B------:R-:W-:Y:S01]  /*61b0*/  HADD2.F32 R104, -RZ, R104.H1_H1 ;  /* 0x30000068ff687230 */ /* 0x000fe20000004100 */
[----:B------:R1:W-:Y:S01]  /*61c0*/  STS.128 [R168+UR43+0x2200], R156 ;  /* 0x0022009ca8007988 */ /* 0x0003e20008000c2b */
[C---:B------:R-:W-:Y:S01]  /*61d0*/  FFMA R23, R81.reuse, R100, R23 ;  /* 0x0000006451177223 */ /* 0x040fe20000000017 */
[C---:B------:R-:W-:Y:S01]  /*61e0*/  FFMA R20, R81.reuse, R101, R20 ;  /* 0x0000006551147223 */ /* 0x040fe20000000014 */
[C---:B------:R-:W-:Y:S01]  /*61f0*/  FFMA R21, R81.reuse, R102, R21 ;  /* 0x0000006651157223 */ /* 0x040fe20000000015 */
[----:B------:R-:W-:Y:S01]  /*6200*/  FFMA R22, R81, R103, R22 ;  /* 0x0000006751167223 */ /* 0x000fe20000000016 */
[----:B------:R-:W-:Y:S01]  /*6210*/  HADD2.F32 R110, -RZ, R110.H1_H1 ;  /* 0x3000006eff6e7230 */ /* 0x000fe20000004100 */
[----:B------:R-:W-:Y:S01]  /*6220*/  F2FP.SATFINITE.E5M2.F32.PACK_AB_MERGE_C R161, R23, R3, RZ ;  /* 0x0000000317a1723e */ /* 0x000fe200048060ff */
[C---:B------:R-:W-:Y:S01]  /*6230*/  FMUL R27, R78.reuse, R27 ;  /* 0x0000001b4e1b7220 */ /* 0x040fe20000400000 */
[--C-:B------:R-:W-:Y:S02]  /*6240*/  HADD2.F32 R107, -RZ, R108.reuse.H0_H0 ;  /* 0x2000006cff6b7230 */ /* 0x100fe40000004100 */
[----:B------:R-:W-:Y:S01]  /*6250*/  FMUL R26, R78, R30 ;  /* 0x0000001e4e1a7220 */ /* 0x000fe20000400000 */
[----:B------:R-:W-:Y:S01]  /*6260*/  HADD2.F32 R108, -RZ, R108.H1_H1 ;  /* 0x3000006cff6c7230 */ /* 0x000fe20000004100 */
[----:B------:R-:W-:Y:S01]  /*6270*/  F2FP.SATFINITE.E5M2.F32.PACK_AB_MERGE_C R160, R2, R0, R161 ;  /* 0x0000000002a0723e */ /* 0x000fe200048060a1 */
[C---:B------:R-:W-:Y:S01]  /*6280*/  FFMA R27, R81.reuse, R104, R27 ;  /* 0x00000068511b7223 */ /* 0x040fe2000000001b */
[C---:B------:R-:W-:Y:S01]  /*6290*/  FFMA R24, R81.reuse, R105, R24 ;  /* 0x0000006951187223 */ /* 0x040fe20000000018 */
[C---:B------:R-:W-:Y:S01]  /*62a0*/  FFMA R25, R81.reuse, R106, R25 ;  /* 0x0000006a51197223 */ /* 0x040fe20000000019 */
[----:B------:R-:W-:Y:S01]  /*62b0*/  FFMA R26, R81, R107, R26 ;  /* 0x0000006b511a7223 */ /* 0x000fe2000000001a */
[C---:B------:R-:W-:Y:S01]  /*62c0*/  FMUL R31, R78.reuse, R31 ;  /* 0x0000001f4e1f7220 */ /* 0x040fe20000400000 */
[--C-:B------:R-:W-:Y:S01]  /*62d0*/  HADD2.F32 R111, -RZ, R112.reuse.H0_H0 ;  /* 0x20000070ff6f7230 */ /* 0x100fe20000004100 */
[----:B------:R-:W-:Y:S01]  /*62e0*/  F2FP.SATFINITE.E5M2.F32.PACK_AB_MERGE_C R162, R27, R22, RZ ;  /* 0x000000161ba2723e */ /* 0x000fe200048060ff */
[----:B------:R-:W-:Y:S02]  /*62f0*/  HADD2.F32 R112, -RZ, R112.H1_H1 ;  /* 0x30000070ff707230 */ /* 0x000fe40000004100 */
[C---:B------:R-:W-:Y:S01]  /*6300*/  FFMA R31, R81.reuse, R108, R31 ;  /* 0x0000006c511f7223 */ /* 0x040fe2000000001f */
[----:B------:R-:W-:Y:S01]  /*6310*/  FFMA R28, R81, R109, R28 ;  /* 0x0000006d511c7223 */ /* 0x000fe2000000001c */
[----:B------:R-:W-:Y:S01]  /*6320*/  F2FP.SATFINITE.E5M2.F32.PACK_AB_MERGE_C R161, R21, R20, R162 ;  /* 0x0000001415a1723e */ /* 0x000fe200048060a2 */
[----:B------:R-:W-:Y:S01]  /*6330*/  FFMA R29, R81, R110, R29 ;  /* 0x0000006e511d7223 */ /* 0x000fe2000000001d */
[C---:B------:R-:W-:Y:S01]  /*6340*/  FMUL R30, R78.reuse, R34 ;  /* 0x000000224e1e7220 */ /* 0x040fe20000400000 */
[----:B------:R-:W-:Y:S01]  /*6350*/  F2FP.SATFINITE.E5M2.F32.PACK_AB_MERGE_C R163, R31, R26, RZ ;  /* 0x0000001a1fa3723e */ /* 0x000fe200048060ff */
[C---:B------:R-:W-:Y:S01]  /*6360*/  FMUL R35, R78.reuse, R35 ;  /* 0x000000234e237220 */ /* 0x040fe20000400000 */
[--C-:B------:R-:W-:Y:S02]  /*6370*/  HADD2.F32 R115, -RZ, R116.reuse.H0_H0 ;  /* 0x20000074ff737230 */ /* 0x100fe40000004100 */
[----:B------:R-:W-:Y:S01]  /*6380*/  FFMA R30, R81, R111, R30 ;  /* 0x0000006f511e7223 */ /* 0x000fe2000000001e */
[----:B------:R-:W-:Y:S01]  /*6390*/  F2FP.SATFINITE.E5M2.F32.PACK_AB_MERGE_C R162, R25, R24, R163 ;  /* 0x0000001819a2723e */ /* 0x000fe200048060a3 */
[C---:B------:R-:W-:Y:S01]  /*63a0*/  FFMA R35, R81.reuse, R112, R35 ;  /* 0x0000007051237223 */ /* 0x040fe20000000023 */
[C---:B------:R-:W-:Y:S01]  /*63b0*/  FFMA R32, R81.reuse, R113, R32 ;  /* 0x0000007151207223 */ /* 0x040fe20000000020 */
[----:B------:R-:W-:Y:S01]  /*63c0*/  FFMA R33, R81, R114, R33 ;  /* 0x0000007251217223 */ /* 0x000fe20000000021 */
[----:B------:R-:W-:Y:S02]  /*63d0*/  HADD2.F32 R116, -RZ, R116.H1_H1 ;  /* 0x30000074ff747230 */ /* 0x000fe40000004100 */
        /* <DEDUP_REMOVED lines=9> */
[----:B------:R-:W-:Y:S01]  /*6470*/  HADD2.F32 R120, -RZ, R120.H1_H1 ;  /* 0x30000078ff787230 */ /* 0x000fe20000004100 */
[----:B------:R1:W-:Y:S01]  /*6480*/  STS.128 [R178+0x2010], R160 ;  /* 0x002010a0b2007388 */ /* 0x0003e20000000c00 */
[----:B------:R-:W-:Y:S01]  /*6490*/  F2FP.SATFINITE.E5M2.F32.PACK_AB_MERGE_C R184, R39, R34, RZ ;  /* 0x0000002227b8723e */ /* 0x000fe200048060ff */
[C---:B------:R-:W-:Y:S01]  /*64a0*/  FMUL R38, R78.reuse, R42 ;  /* 0x0000002a4e267220 */ /* 0x040fe20000400000 */
[C---:B------:R-:W-:Y:S01]  /*64b0*/  FMUL R43, R78.reuse, R43 ;  /* 0x0000002b4e2b7220 */ /* 0x040fe20000400000 */
[--C-:B------:R-:W-:Y:S01]  /*64c0*/  HADD2.F32 R123, -RZ, R124.reuse.H0_H0 ;  /* 0x2000007cff7b7230 */ /* 0x100fe20000004100 */
[----:B------:R-:W-:Y:S01]  /*64d0*/  F2FP.SATFINITE.E5M2.F32.PACK_AB_MERGE_C R184, R33, R32, R184 ;  /* 0x0000002021b8723e */ /* 0x000fe200048060b8 */
[C---:B------:R-:W-:Y:S01]  /*64e0*/  FFMA R38, R81.reuse, R119, R38 ;  /* 0x0000007751267223 */ /* 0x040fe20000000026 */
        /* <DEDUP_REMOVED lines=12> */
[C---:B------:R-:W-:Y:S01]  /*65b0*/  FFMA R45, R81.reuse, R126, R45 ;  /* 0x0000007e512d7223 */ /* 0x040fe2000000002d */
[----:B------:R-:W-:Y:S02]  /*65c0*/  HADD2.F32 R128, -RZ, R128.H1_H1 ;  /* 0x30000080ff807230 */ /* 0x000fe40000004100 */
[C---:B------:R-:W-:Y:S01]  /*65d0*/  FMUL R46, R78.reuse, R50 ;  /* 0x000000324e2e7220 */ /* 0x040fe20000400000 */
[C---:B------:R-:W-:Y:S01]  /*65e0*/  FMUL R51, R78.reuse, R51 ;  /* 0x000000334e337220 */ /* 0x040fe20000400000 */
[--C-:B------:R-:W-:Y:S02]  /*65f0*/  HADD2.F32 R131, -RZ, R132.reuse.H0_H0 ;  /* 0x20000084ff837230 */ /* 0x100fe40000004100 */
[C---:B------:R-:W-:Y:S01]  /*6600*/  FMUL R50, R78.reuse, R54 ;  /* 0x000000364e327220 */ /* 0x040fe20000400000 */
[C---:B------:R-:W-:Y:S01]  /*6610*/  FFMA R46, R81.reuse, R127, R46 ;  /* 0x0000007f512e7223 */ /* 0x040fe2000000002e */
[----:B------:R-:W-:Y:S02]  /*6620*/  HADD2.F32 R132, -RZ, R132.H1_H1 ;  /* 0x30000084ff847230 */ /* 0x000fe40000004100 */
[C---:B------:R-:W-:Y:S01]  /*6630*/  FFMA R51, R81.reuse, R128, R51 ;  /* 0x0000008051337223 */ /* 0x040fe20000000033 */
[C---:B------:R-:W-:Y:S01]  /*6640*/  FMUL R55, R78.reuse, R55 ;  /* 0x000000374e377220 */ /* 0x040fe20000400000 */
[C---:B------:R-:W-:Y:S01]  /*6650*/  FFMA R48, R81.reuse, R129, R48 ;  /* 0x0000008151307223 */ /* 0x040fe20000000030 */
[C---:B------:R-:W-:Y:S01]  /*6660*/  FFMA R49, R81.reuse, R130, R49 ;  /* 0x0000008251317223 */ /* 0x040fe20000000031 */
[--C-:B------:R-:W-:Y:S02]  /*6670*/  HADD2.F32 R135, -RZ, R136.reuse.H0_H0 ;  /* 0x20000088ff877230 */ /* 0x100fe40000004100 */
[C---:B------:R-:W-:Y:S01]  /*6680*/  FFMA R50, R81.reuse, R131, R50 ;  /* 0x0000008351327223 */ /* 0x040fe20000000032 */
[----:B------:R-:W-:Y:S02]  /*6690*/  HADD2.F32 R136, -RZ, R136.H1_H1 ;  /* 0x30000088ff887230 */ /* 0x000fe40000004100 */
[C---:B------:R-:W-:Y:S01]  /*66a0*/  FMUL R54, R78.reuse, R58 ;  /* 0x0000003a4e367220 */ /* 0x040fe20000400000 */
        /* <DEDUP_REMOVED lines=16> */
[----:B------:R-:W-:Y:S01]  /*67b0*/  FFMA R63, R81, R140, R63 ;  /* 0x0000008c513f7223 */ /* 0x000fe2000000003f */
[----:B------:R-:W-:Y:S01]  /*67c0*/  FMUL R67, R78, R67 ;  /* 0x000000434e437220 */ /* 0x000fe20000400000 */
[----:B------:R-:W-:Y:S01]  /*67d0*/  F2FP.SATFINITE.E5M2.F32.PACK_AB_MERGE_C R186, R47, R42, RZ ;  /* 0x0000002a2fba723e */ /* 0x000fe200048060ff */
[----:B------:R-:W-:Y:S01]  /*67e0*/  FFMA R60, R81, R83, R60 ;  /* 0x00000053513c7223 */ /* 0x000fe2000000003c */
[----:B------:R-:W-:Y:S01]  /*67f0*/  F2FP.SATFINITE.E5M2.F32.PACK_AB_MERGE_C R187, R51, R46, RZ ;  /* 0x0000002e33bb723e */ /* 0x000fe200048060ff */
[C---:B------:R-:W-:Y:S01]  /*6800*/  FFMA R61, R81.reuse, R80, R61 ;  /* 0x00000050513d7223 */ /* 0x040fe2000000003d */
[C---:B------:R-:W-:Y:S01]  /*6810*/  FFMA R62, R81.reuse, R85, R62 ;  /* 0x00000055513e7223 */ /* 0x040fe2000000003e */
[----:B------:R-:W-:Y:S01]  /*6820*/  FFMA R67, R81, R82, R67 ;  /* 0x0000005251437223 */ /* 0x000fe20000000043 */
[----:B------:R-:W-:Y:S02]  /*6830*/  F2FP.SATFINITE.E5M2.F32.PACK_AB_MERGE_C R186, R41, R40, R186 ;  /* 0x0000002829ba723e */ /* 0x000fe400048060ba */
[----:B------:R-:W-:Y:S02]  /*6840*/  F2FP.SATFINITE.E5M2.F32.PACK_AB_MERGE_C R187, R45, R44, R187 ;  /* 0x0000002c2dbb723e */ /* 0x000fe400048060bb */
[----:B------:R-:W-:Y:S02]  /*6850*/  F2FP.SATFINITE.E5M2.F32.PACK_AB_MERGE_C R188, R55, R50, RZ ;  /* 0x0000003237bc723e */ /* 0x000fe400048060ff */
[----:B------:R-:W-:Y:S01]  /*6860*/  F2FP.SATFINITE.E5M2.F32.PACK_AB_MERGE_C R189, R59, R54, RZ ;  /* 0x000000363bbd723e */ /* 0x000fe200048060ff */
[----:B------:R1:W-:Y:S01]  /*6870*/  STS.128 [R177+0x2020], R184 ;  /* 0x002020b8b1007388 */ /* 0x0003e20000000c00 */
[----:B------:R-:W-:Y:S02]  /*6880*/  F2FP.SATFINITE.E5M2.F32.PACK_AB_MERGE_C R190, R63, R58, RZ ;  /* 0x0000003a3fbe723e */ /* 0x000fe400048060ff */
[----:B------:R-:W-:Y:S02]  /*6890*/  F2FP.SATFINITE.E5M2.F32.PACK_AB_MERGE_C R182, R67, R62, RZ ;  /* 0x0000003e43b6723e */ /* 0x000fe400048060ff */
[----:B------:R-:W-:Y:S02]  /*68a0*/  F2FP.SATFINITE.E5M2.F32.PACK_AB_MERGE_C R188, R49, R48, R188 ;  /* 0x0000003031bc723e */ /* 0x000fe400048060bc */
[----:B------:R-:W-:Y:S02]  /*68b0*/  F2FP.SATFINITE.E5M2.F32.PACK_AB_MERGE_C R189, R53, R52, R189 ;  /* 0x0000003435bd723e */ /* 0x000fe400048060bd */
[----:B------:R-:W-:Y:S02]  /*68c0*/  F2FP.SATFINITE.E5M2.F32.PACK_AB_MERGE_C R190, R57, R56, R190 ;  /* 0x0000003839be723e */ /* 0x000fe400048060be */
[----:B------:R-:W-:Y:S02]  /*68d0*/  F2FP.SATFINITE.E5M2.F32.PACK_AB_MERGE_C R191, R61, R60, R182 ;  /* 0x0000003c3dbf723e */ /* 0x000fe400048060b6 */
[----:B------:R-:W-:Y:S03]  /*68e0*/  IADD3 R76, PT, PT, R76, 0x1, RZ ;  /* 0x000000014c4c7810 */ /* 0x000fe60007ffe0ff */
[----:B------:R1:W-:Y:S01]  /*68f0*/  STS.128 [R176+0x2030], R188 ;  /* 0x002030bcb0007388 */ /* 0x0003e20000000c00 */
[----:B------:R-:W-:Y:S01]  /*6900*/  @!PT LDS RZ, [RZ] ;  /* 0x00000000fffff984 */ /* 0x000fe20000000800 */
[----:B------:R-:W-:Y:S01]  /*6910*/  @!PT LDS RZ, [RZ] ;  /* 0x00000000fffff984 */ /* 0x000fe20000000800 */
[----:B------:R-:W-:Y:S01]  /*6920*/  @!PT LDS RZ, [RZ] ;  /* 0x00000000fffff984 */ /* 0x000fe20000000800 */
[----:B------:R-:W-:Y:S01]  /*6930*/  @!PT LDS RZ, [RZ] ;  /* 0x00000000fffff984 */ /* 0x000fe20000000800 */
[----:B------:R3:W-:Y:S07]  /*6940*/  MEMBAR.ALL.CTA ;  /* 0x0000000000007992 */ /* 0x0007ee0000008000 */
[----:B---3--:R-:W3:Y:S02]  /*6950*/  FENCE.VIEW.ASYNC.S ;  /* 0x00000000000073c6 */ /* 0x008ee40000000000 */
[----:B---3--:R-:W-:Y:S06]  /*6960*/  BAR.SYNC.DEFER_BLOCKING 0x1, 0x80 ;  /* 0x0042000000007b1d */ /* 0x008fec0000010000 */
[----:B------:R-:W-:Y:S05]  /*6970*/  @P0 BRA `(.L_x_96) ;  /* 0x0000000000340947 */ /* 0x000fea0003800000 */
[----:B------:R-:W-:Y:S01]  /*6980*/  UIADD3 UR12, UPT, UPT, UR43, 0x2200, URZ ;  /* 0x000022002b0c7890 */ /* 0x000fe2000fffe0ff */
[----:B------:R-:W-:Y:S01]  /*6990*/  R2UR UR9, R155 ;  /* 0x000000009b0972ca */ /* 0x000fe200000e0000 */
[----:B------:R-:W-:Y:S01]  /*69a0*/  UIADD3 UR10, UP0, UPT, UR46, 0x680, URZ ;  /* 0x000006802e0a7890 */ /* 0x000fe2000ff1e0ff */
[----:B------:R-:W-:Y:S01]  /*69b0*/  R2UR UR8, R165 ;  /* 0x00000000a50872ca */ /* 0x000fe200000e0000 */
[----:B------:R-:W-:Y:S02]  /*69c0*/  UMOV UR7, UR36 ;  /* 0x0000002400077c82 */ /* 0x000fe40008000000 */
[----:B------:R-:W-:Y:S01]  /*69d0*/  IMAD.U32 R179, RZ, RZ, UR12 ;  /* 0x0000000cffb37e24 */ /* 0x000fe2000f8e00ff */
[----:B------:R-:W-:Y:S04]  /*69e0*/  UIADD3.X UR11, UPT, UPT, URZ, UR47, URZ, UP0, !UPT ;  /* 0x0000002fff0b7290 */ /* 0x000fe800087fe4ff */
[----:B------:R-:W-:Y:S03]  /*69f0*/  R2UR UR4, R179 ;  /* 0x00000000b30472ca */ /* 0x000fe600000e0000 */
[----:B------:R-:W-:Y:S02]  /*6a00*/  USHF.L.U32 UR5, UR9, 0x6, URZ ;  /* 0x0000000609057899 */ /* 0x000fe400080006ff */
[----:B------:R-:W-:Y:S09]  /*6a10*/  USHF.L.U32 UR6, UR8, 0x7, URZ ;  /* 0x0000000708067899 */ /* 0x000ff200080006ff */
[----:B------:R3:W-:Y:S01]  /*6a20*/  UTMASTG.3D [UR4], [UR10] ;  /* 0x000000040a0073b5 */ /* 0x0007e20008010000 */
[----:B------:R0:W-:Y:S01]  /*6a30*/  UTMACMDFLUSH ;  /* 0x00000000000079b7 */ /* 0x0001e20000000000 */
[----:B---3--:R-:W-:Y:S04]  /*6a40*/  DEPBAR.LE SB0, 0x0 ;  /* 0x000080000000791a */ /* 0x008fe80000000000 */
.L_x_96:
[----:B------:R-:W-:Y:S05]  /*6a50*/  BSYNC.RECONVERGENT B0 ;  /* 0x0000000000007941 */ /* 0x000fea0003800200 */
.L_x_95:
[----:B------:R-:W-:Y:S01]  /*6a60*/  BAR.SYNC.DEFER_BLOCKING 0x1, 0x80 ;  /* 0x0042000000007b1d */ /* 0x000fe20000010000 */
[----:B------:R-:W-:Y:S01]  /*6a70*/  ISETP.NE.AND P2, PT, R180, RZ, PT ;  /* 0x000000ffb400720c */ /* 0x000fe20003f45270 */
[----:B------:R-:W-:Y:S01]  /*6a80*/  IMAD.IADD R155, R75, 0x1, R143 ;  /* 0x000000014b9b7824 */ /* 0x000fe200078e028f */
[----:B------:R-:W-:Y:S01]  /*6a90*/  ISETP.NE.AND P0, PT, R181, 0x2, PT ;  /* 0x00000002b500780c */ /* 0x000fe20003f05270 */
[----:B------:R-:W-:Y:S01]  /*6aa0*/  IMAD.IADD R165, R77, 0x1, R154 ;  /* 0x000000014da57824 */ /* 0x000fe200078e029a */
[----:B------:R-:W-:Y:S02]  /*6ab0*/  ISETP.NE.AND P1, PT, R76, 0x4, PT ;  /* 0x000000044c00780c */ /* 0x000fe40003f25270 */
[----:B------:R-:W-:Y:S02]  /*6ac0*/  SEL R3, RZ, 0x1, P0 ;  /* 0x00000001ff037807 */ /* 0x000fe40000000000 */
[----:B------:R-:W-:Y:S02]  /*6ad0*/  SEL R0, RZ, 0x1, P1 ;  /* 0x00000001ff007807 */ /* 0x000fe40000800000 */
[----:B------:R-:W-:Y:S02]  /*6ae0*/  LOP3.LUT R174, R174, R3, RZ, 0x3c, !PT ;  /* 0x00000003aeae7212 */ /* 0x000fe400078e3cff */
[----:B------:R-:W-:Y:S02]  /*6af0*/  LOP3.LUT R175, R175, R0, RZ, 0x3c, !PT ;  /* 0x00000000afaf7212 */ /* 0x000fe400078e3cff */
[----:B------:R-:W-:Y:S02]  /*6b00*/  @P2 R2UR UR36, R171 ;  /* 0x00000000ab2422ca */ /* 0x000fe400000e0000 */
[----:B------:R-:W-:Y:S02]  /*6b10*/  SEL R181, R181, RZ, P0 ;  /* 0x000000ffb5b57207 */ /* 0x000fe40000000000 */
[----:B------:R-:W-:Y:S01]  /*6b20*/  SEL R76, R76, RZ, P1 ;  /* 0x000000ff4c4c7207 */ /* 0x000fe20000800000 */
[----:B------:R-:W-:Y:S10]  /*6b30*/  @P2 BRA `(.L_x_97) ;  /* 0xffffffdc00702947 */ /* 0x000ff4000383ffff */
[----:B------:R-:W-:Y:S05]  /*6b40*/  EXIT ;  /* 0x000000000000794d */ /* 0x000fea0003800000 */
.L_x_19:
[----:B--2---:R2:W1:Y:S02]  /*6b50*/  SYNCS.PHASECHK.TRANS64.TRYWAIT P0, [R3+URZ+0x100], R2 ;  /* 0x00010002030075a7 */ /* 0x00446400080011ff */
[----:B-1----:R-:W-:Y:S05]  /*6b60*/  @!P0 NANOSLEEP.SYNCS 0x989680 ;  /* 0x009896800000895d */ /* 0x002fea0003900000 */
[----:B------:R-:W1:Y:S02]  /*6b70*/  @!P0 SYNCS.PHASECHK.TRANS64 P0, [R3+URZ+0x100], R2 ;  /* 0x00010002030085a7 */ /* 0x000e6400080010ff */
[----:B-1----:R-:W-:Y:S05]  /*6b80*/  @!P0 BRA `(.L_x_19) ;  /* 0xfffffffc00f08947 */ /* 0x002fea000383ffff */
[----:B------:R-:W-:Y:S05]  /*6b90*/  BRA `(.L_x_98) ;  /* 0xffffffa800907947 */ /* 0x000fea000383ffff */
.L_x_22:
[----:B-1----:R-:W-:-:S07]  /*6ba0*/  MOV R2, UR33 ;  /* 0x0000002100027c02 */ /* 0x002fce0008000f00 */
.L_x_99:
[----:B-1----:R1:W2:Y:S02]  /*6bb0*/  SYNCS.PHASECHK.TRANS64.TRYWAIT P0, [R2+URZ+0x38], R5 ;  /* 0x00003805020075a7 */ /* 0x0022a400080011ff */
[----:B--2---:R-:W-:Y:S05]  /*6bc0*/  @!P0 NANOSLEEP.SYNCS 0x989680 ;  /* 0x009896800000895d */ /* 0x004fea0003900000 */
[----:B------:R-:W2:Y:S02]  /*6bd0*/  @!P0 SYNCS.PHASECHK.TRANS64 P0, [R2+URZ+0x38], R5 ;  /* 0x00003805020085a7 */ /* 0x000ea400080010ff */
[----:B--2---:R-:W-:Y:S05]  /*6be0*/  @!P0 BRA `(.L_x_99) ;  /* 0xfffffffc00f08947 */ /* 0x004fea000383ffff */
[----:B------:R-:W-:Y:S05]  /*6bf0*/  BRA `(.L_x_21) ;  /* 0xffffffa800e07947 */ /* 0x000fea000383ffff */
.L_x_28:
[----:B-1----:R-:W-:-:S07]  /*6c00*/  MOV R2, UR17 ;  /* 0x0000001100027c02 */ /* 0x002fce0008000f00 */
.L_x_100:
[----:B-1----:R1:W2:Y:S02]  /*6c10*/  SYNCS.PHASECHK.TRANS64.TRYWAIT P0, [R2+URZ+0x38], R5 ;  /* 0x00003805020075a7 */ /* 0x0022a400080011ff */
[----:B--2---:R-:W-:Y:S05]  /*6c20*/  @!P0 NANOSLEEP.SYNCS 0x989680 ;  /* 0x009896800000895d */ /* 0x004fea0003900000 */
[----:B------:R-:W2:Y:S02]  /*6c30*/  @!P0 SYNCS.PHASECHK.TRANS64 P0, [R2+URZ+0x38], R5 ;  /* 0x00003805020085a7 */ /* 0x000ea400080010ff */
[----:B--2---:R-:W-:Y:S05]  /*6c40*/  @!P0 BRA `(.L_x_100) ;  /* 0xfffffffc00f08947 */ /* 0x004fea000383ffff */
[----:B------:R-:W-:Y:S05]  /*6c50*/  BRA `(.L_x_27) ;  /* 0xffffffac00887947 */ /* 0x000fea000383ffff */
.L_x_32:
[----:B-1----:R1:W2:Y:S02]  /*6c60*/  SYNCS.PHASECHK.TRANS64.TRYWAIT P0, [R2+URZ+0x90], R3 ;  /* 0x00009003020075a7 */ /* 0x0022a400080011ff */
[----:B--2---:R-:W-:Y:S05]  /*6c70*/  @!P0 NANOSLEEP.SYNCS 0x989680 ;  /* 0x009896800000895d */ /* 0x004fea0003900000 */
[----:B------:R-:W2:Y:S02]  /*6c80*/  @!P0 SYNCS.PHASECHK.TRANS64 P0, [R2+URZ+0x90], R3 ;  /* 0x00009003020085a7 */ /* 0x000ea400080010ff */
[----:B--2---:R-:W-:Y:S05]  /*6c90*/  @!P0 BRA `(.L_x_32) ;  /* 0xfffffffc00f08947 */ /* 0x004fea000383ffff */
[----:B------:R-:W-:Y:S05]  /*6ca0*/  BRA `(.L_x_101) ;  /* 0xffffffb000187947 */ /* 0x000fea000383ffff */
.L_x_36:
[----:B----4-:R-:W-:-:S07]  /*6cb0*/  MOV R0, UR5 ;  /* 0x0000000500007c02 */ /* 0x010fce0008000f00 */
.L_x_102:
[----:B-1----:R1:W2:Y:S02]  /*6cc0*/  SYNCS.PHASECHK.TRANS64.TRYWAIT P0, [R0+URZ], R3 ;  /* 0x00000003000075a7 */ /* 0x0022a400080011ff */
[----:B--2---:R-:W-:Y:S05]  /*6cd0*/  @!P0 NANOSLEEP.SYNCS 0x989680 ;  /* 0x009896800000895d */ /* 0x004fea0003900000 */
[----:B------:R-:W2:Y:S02]  /*6ce0*/  @!P0 SYNCS.PHASECHK.TRANS64 P0, [R0+URZ], R3 ;  /* 0x00000003000085a7 */ /* 0x000ea400080010ff */
[----:B--2---:R-:W-:Y:S05]  /*6cf0*/  @!P0 BRA `(.L_x_102) ;  /* 0xfffffffc00f08947 */ /* 0x004fea000383ffff */
[----:B------:R-:W-:Y:S05]  /*6d00*/  BRA `(.L_x_103) ;  /* 0xffffffb400887947 */ /* 0x000fea000383ffff */
.L_x_37:
[----:B----4-:R-:W-:-:S07]  /*6d10*/  MOV R0, UR5 ;  /* 0x0000000500007c02 */ /* 0x010fce0008000f00 */
.L_x_104:
[----:B-1----:R1:W2:Y:S02]  /*6d20*/  SYNCS.PHASECHK.TRANS64.TRYWAIT P0, [R0+URZ], R3 ;  /* 0x00000003000075a7 */ /* 0x0022a400080011ff */
[----:B--2---:R-:W-:Y:S05]  /*6d30*/  @!P0 NANOSLEEP.SYNCS 0x989680 ;  /* 0x009896800000895d */ /* 0x004fea0003900000 */
[----:B------:R-:W2:Y:S02]  /*6d40*/  @!P0 SYNCS.PHASECHK.TRANS64 P0, [R0+URZ], R3 ;  /* 0x00000003000085a7 */ /* 0x000ea400080010ff */
[----:B--2---:R-:W-:Y:S05]  /*6d50*/  @!P0 BRA `(.L_x_104) ;  /* 0xfffffffc00f08947 */ /* 0x004fea000383ffff */
[----:B------:R-:W-:Y:S05]  /*6d60*/  BRA `(.L_x_105) ;  /* 0xffffffb400947947 */ /* 0x000fea000383ffff */
.L_x_38:
[----:B----4-:R-:W-:-:S07]  /*6d70*/  MOV R0, UR5 ;  /* 0x0000000500007c02 */ /* 0x010fce0008000f00 */
.L_x_106:
[----:B-1----:R1:W2:Y:S02]  /*6d80*/  SYNCS.PHASECHK.TRANS64.TRYWAIT P0, [R0+URZ], R3 ;  /* 0x00000003000075a7 */ /* 0x0022a400080011ff */
[----:B--2---:R-:W-:Y:S05]  /*6d90*/  @!P0 NANOSLEEP.SYNCS 0x989680 ;  /* 0x009896800000895d */ /* 0x004fea0003900000 */
[----:B------:R-:W2:Y:S02]  /*6da0*/  @!P0 SYNCS.PHASECHK.TRANS64 P0, [R0+URZ], R3 ;  /* 0x00000003000085a7 */ /* 0x000ea400080010ff */
[----:B--2---:R-:W-:Y:S05]  /*6db0*/  @!P0 BRA `(.L_x_106) ;  /* 0xfffffffc00f08947 */ /* 0x004fea000383ffff */
[----:B------:R-:W-:Y:S05]  /*6dc0*/  BRA `(.L_x_107) ;  /* 0xffffffb400a07947 */ /* 0x000fea000383ffff */
.L_x_39:
[----:B----4-:R-:W-:-:S07]  /*6dd0*/  MOV R0, UR5 ;  /* 0x0000000500007c02 */ /* 0x010fce0008000f00 */
.L_x_108:
[----:B-1----:R1:W2:Y:S02]  /*6de0*/  SYNCS.PHASECHK.TRANS64.TRYWAIT P0, [R0+URZ], R3 ;  /* 0x00000003000075a7 */ /* 0x0022a400080011ff */
[----:B--2---:R-:W-:Y:S05]  /*6df0*/  @!P0 NANOSLEEP.SYNCS 0x989680 ;  /* 0x009896800000895d */ /* 0x004fea0003900000 */
[----:B------:R-:W2:Y:S02]  /*6e00*/  @!P0 SYNCS.PHASECHK.TRANS64 P0, [R0+URZ], R3 ;  /* 0x00000003000085a7 */ /* 0x000ea400080010ff */
[----:B--2---:R-:W-:Y:S05]  /*6e10*/  @!P0 BRA `(.L_x_108) ;  /* 0xfffffffc00f08947 */ /* 0x004fea000383ffff */
[----:B------:R-:W-:Y:S05]  /*6e20*/  BRA `(.L_x_109) ;  /* 0xffffffb400ac7947 */ /* 0x000fea000383ffff */
.L_x_40:
[----:B----4-:R-:W-:-:S07]  /*6e30*/  MOV R0, UR5 ;  /* 0x0000000500007c02 */ /* 0x010fce0008000f00 */
.L_x_110:
[----:B-1----:R1:W2:Y:S02]  /*6e40*/  SYNCS.PHASECHK.TRANS64.TRYWAIT P0, [R0+URZ], R3 ;  /* 0x00000003000075a7 */ /* 0x0022a400080011ff */
[----:B--2---:R-:W-:Y:S05]  /*6e50*/  @!P0 NANOSLEEP.SYNCS 0x989680 ;  /* 0x009896800000895d */ /* 0x004fea0003900000 */
[----:B------:R-:W2:Y:S02]  /*6e60*/  @!P0 SYNCS.PHASECHK.TRANS64 P0, [R0+URZ], R3 ;  /* 0x00000003000085a7 */ /* 0x000ea400080010ff */
[----:B--2---:R-:W-:Y:S05]  /*6e70*/  @!P0 BRA `(.L_x_110) ;  /* 0xfffffffc00f08947 */ /* 0x004fea000383ffff */
[----:B------:R-:W-:Y:S05]  /*6e80*/  BRA `(.L_x_111) ;  /* 0xffffffb400b87947 */ /* 0x000fea000383ffff */
.L_x_41:
[----:B----4-:R-:W-:-:S07]  /*6e90*/  MOV R0, UR5 ;  /* 0x0000000500007c02 */ /* 0x010fce0008000f00 */
.L_x_112:
[----:B-1----:R1:W2:Y:S02]  /*6ea0*/  SYNCS.PHASECHK.TRANS64.TRYWAIT P0, [R0+URZ], R3 ;  /* 0x00000003000075a7 */ /* 0x0022a400080011ff */
[----:B--2---:R-:W-:Y:S05]  /*6eb0*/  @!P0 NANOSLEEP.SYNCS 0x989680 ;  /* 0x009896800000895d */ /* 0x004fea0003900000 */
[----:B------:R-:W2:Y:S02]  /*6ec0*/  @!P0 SYNCS.PHASECHK.TRANS64 P0, [R0+URZ], R3 ;  /* 0x00000003000085a7 */ /* 0x000ea400080010ff */
[----:B--2---:R-:W-:Y:S05]  /*6ed0*/  @!P0 BRA `(.L_x_112) ;  /* 0xfffffffc00f08947 */ /* 0x004fea000383ffff */
[----:B------:R-:W-:Y:S05]  /*6ee0*/  BRA `(.L_x_113) ;  /* 0xffffffb400c47947 */ /* 0x000fea000383ffff */
.L_x_44:
[----:B-1----:R1:W2:Y:S02]  /*6ef0*/  SYNCS.PHASECHK.TRANS64.TRYWAIT P0, [R0+URZ+0xf0], R5 ;  /* 0x0000f005000075a7 */ /* 0x0022a400080011ff */
[----:B--2---:R-:W-:Y:S05]  /*6f00*/  @!P0 NANOSLEEP.SYNCS 0x989680 ;  /* 0x009896800000895d */ /* 0x004fea0003900000 */
[----:B------:R-:W2:Y:S02]  /*6f10*/  @!P0 SYNCS.PHASECHK.TRANS64 P0, [R0+URZ+0xf0], R5 ;  /* 0x0000f005000085a7 */ /* 0x000ea400080010ff */
[----:B--2---:R-:W-:Y:S05]  /*6f20*/  @!P0 BRA `(.L_x_44) ;  /* 0xfffffffc00f08947 */ /* 0x004fea000383ffff */
[----:B------:R-:W-:Y:S05]  /*6f30*/  BRA `(.L_x_114) ;  /* 0xffffffb800207947 */ /* 0x000fea000383ffff */
.L_x_45:
[----:B------:R-:W-:-:S07]  /*6f40*/  MOV R0, UR5 ;  /* 0x0000000500007c02 */ /* 0x000fce0008000f00 */
.L_x_115:
[----:B-1----:R1:W2:Y:S02]  /*6f50*/  SYNCS.PHASECHK.TRANS64.TRYWAIT P0, [R0+URZ+0xa0], R5 ;  /* 0x0000a005000075a7 */ /* 0x0022a400080011ff */
[----:B--2---:R-:W-:Y:S05]  /*6f60*/  @!P0 NANOSLEEP.SYNCS 0x989680 ;  /* 0x009896800000895d */ /* 0x004fea0003900000 */
[----:B------:R-:W2:Y:S02]  /*6f70*/  @!P0 SYNCS.PHASECHK.TRANS64 P0, [R0+URZ+0xa0], R5 ;  /* 0x0000a005000085a7 */ /* 0x000ea400080010ff */
[----:B--2---:R-:W-:Y:S05]  /*6f80*/  @!P0 BRA `(.L_x_115) ;  /* 0xfffffffc00f08947 */ /* 0x004fea000383ffff */
[----:B------:R-:W-:Y:S05]  /*6f90*/  BRA `(.L_x_116) ;  /* 0xffffffb800307947 */ /* 0x000fea000383ffff */
.L_x_46:
[----:B-1----:R1:W2:Y:S02]  /*6fa0*/  SYNCS.PHASECHK.TRANS64.TRYWAIT P1, [R0+URZ+0x90], R5 ;  /* 0x00009005000075a7 */ /* 0x0022a400080211ff */
[----:B--2---:R-:W-:Y:S05]  /*6fb0*/  @!P1 NANOSLEEP.SYNCS 0x989680 ;  /* 0x009896800000995d */ /* 0x004fea0003900000 */
[----:B------:R-:W2:Y:S02]  /*6fc0*/  @!P1 SYNCS.PHASECHK.TRANS64 P1, [R0+URZ+0x90], R5 ;  /* 0x00009005000095a7 */ /* 0x000ea400080210ff */
[----:B--2---:R-:W-:Y:S05]  /*6fd0*/  @!P1 BRA `(.L_x_46) ;  /* 0xfffffffc00f09947 */ /* 0x004fea000383ffff */
[----:B------:R-:W-:Y:S05]  /*6fe0*/  BRA `(.L_x_117) ;  /* 0xffffffb800607947 */ /* 0x000fea000383ffff */
.L_x_49:
[----:B------:R-:W-:-:S07]  /*6ff0*/  MOV R0, UR5 ;  /* 0x0000000500007c02 */ /* 0x000fce0008000f00 */
.L_x_118:
[----:B-1----:R1:W2:Y:S02]  /*7000*/  SYNCS.PHASECHK.TRANS64.TRYWAIT P0, [R0+URZ+0xa0], R3 ;  /* 0x0000a003000075a7 */ /* 0x0022a400080011ff */
[----:B--2---:R-:W-:Y:S05]  /*7010*/  @!P0 NANOSLEEP.SYNCS 0x989680 ;  /* 0x009896800000895d */ /* 0x004fea0003900000 */
[----:B------:R-:W2:Y:S02]  /*7020*/  @!P0 SYNCS.PHASECHK.TRANS64 P0, [R0+URZ+0xa0], R3 ;  /* 0x0000a003000085a7 */ /* 0x000ea400080010ff */
[----:B--2---:R-:W-:Y:S05]  /*7030*/  @!P0 BRA `(.L_x_118) ;  /* 0xfffffffc00f08947 */ /* 0x004fea000383ffff */
[----:B------:R-:W-:Y:S05]  /*7040*/  BRA `(.L_x_48) ;  /* 0xffffffb800b47947 */ /* 0x000fea000383ffff */
.L_x_56:
[----:B-1----:R1:W2:Y:S02]  /*7050*/  SYNCS.PHASECHK.TRANS64.TRYWAIT P1, [R0+URZ+0x90], R5 ;  /* 0x00009005000075a7 */ /* 0x0022a400080211ff */
[----:B--2---:R-:W-:Y:S05]  /*7060*/  @!P1 NANOSLEEP.SYNCS 0x989680 ;  /* 0x009896800000995d */ /* 0x004fea0003900000 */
[----:B------:R-:W2:Y:S02]  /*7070*/  @!P1 SYNCS.PHASECHK.TRANS64 P1, [R0+URZ+0x90], R5 ;  /* 0x00009005000095a7 */ /* 0x000ea400080210ff */
[----:B--2---:R-:W-:Y:S05]  /*7080*/  @!P1 BRA `(.L_x_56) ;  /* 0xfffffffc00f09947 */ /* 0x004fea000383ffff */
[----:B------:R-:W-:Y:S05]  /*7090*/  BRA `(.L_x_119) ;  /* 0xffffffc000247947 */ /* 0x000fea000383ffff */
.L_x_57:
[----:B------:R-:W-:-:S07]  /*70a0*/  MOV R3, UR7 ;  /* 0x0000000700037c02 */ /* 0x000fce0008000f00 */
.L_x_120:
[----:B-1----:R1:W2:Y:S02]  /*70b0*/  SYNCS.PHASECHK.TRANS64.TRYWAIT P0, [R3+URZ+0xd0], R0 ;  /* 0x0000d000030075a7 */ /* 0x0022a400080011ff */
[----:B--2---:R-:W-:Y:S05]  /*70c0*/  @!P0 NANOSLEEP.SYNCS 0x989680 ;  /* 0x009896800000895d */ /* 0x004fea0003900000 */
[----:B------:R-:W2:Y:S02]  /*70d0*/  @!P0 SYNCS.PHASECHK.TRANS64 P0, [R3+URZ+0xd0], R0 ;  /* 0x0000d000030085a7 */ /* 0x000ea400080010ff */
[----:B--2---:R-:W-:Y:S05]  /*70e0*/  @!P0 BRA `(.L_x_120) ;  /* 0xfffffffc00f08947 */ /* 0x004fea000383ffff */
[----:B------:R-:W-:Y:S05]  /*70f0*/  BRA `(.L_x_121) ;  /* 0xffffffc0005c7947 */ /* 0x000fea000383ffff */
.L_x_60:
[----:B------:R-:W-:Y:S07]  /*7100*/  MOV R0, UR6 ;  /* 0x0000000600007c02 */ /* 0x000fee0008000f00 */
.L_x_122:
[----:B-1----:R1:W2:Y:S02]  /*7110*/  SYNCS.PHASECHK.TRANS64.TRYWAIT P0, [R0+URZ], R3 ;  /* 0x00000003000075a7 */ /* 0x0022a400080011ff */
[----:B--2---:R-:W-:Y:S05]  /*7120*/  @!P0 NANOSLEEP.SYNCS 0x989680 ;  /* 0x009896800000895d */ /* 0x004fea0003900000 */
[----:B------:R-:W2:Y:S02]  /*7130*/  @!P0 SYNCS.PHASECHK.TRANS64 P0, [R0+URZ], R3 ;  /* 0x00000003000085a7 */ /* 0x000ea400080010ff */
[----:B--2---:R-:W-:Y:S05]  /*7140*/  @!P0 BRA `(.L_x_122) ;  /* 0xfffffffc00f08947 */ /* 0x004fea000383ffff */
[----:B------:R-:W-:Y:S05]  /*7150*/  BRA `(.L_x_59) ;  /* 0xffffffc000787947 */ /* 0x000fea000383ffff */
.L_x_63:
[----:B------:R-:W-:-:S07]  /*7160*/  MOV R0, UR6 ;  /* 0x0000000600007c02 */ /* 0x000fce0008000f00 */
.L_x_123:
[----:B--2---:R2:W4:Y:S02]  /*7170*/  SYNCS.PHASECHK.TRANS64.TRYWAIT P0, [R0+URZ], R3 ;  /* 0x00000003000075a7 */ /* 0x00452400080011ff */
[----:B----4-:R-:W-:Y:S05]  /*7180*/  @!P0 NANOSLEEP.SYNCS 0x989680 ;  /* 0x009896800000895d */ /* 0x010fea0003900000 */
[----:B------:R-:W4:Y:S02]  /*7190*/  @!P0 SYNCS.PHASECHK.TRANS64 P0, [R0+URZ], R3 ;  /* 0x00000003000085a7 */ /* 0x000f2400080010ff */
[----:B----4-:R-:W-:Y:S05]  /*71a0*/  @!P0 BRA `(.L_x_123) ;  /* 0xfffffffc00f08947 */ /* 0x010fea000383ffff */
[----:B------:R-:W-:Y:S05]  /*71b0*/  BRA `(.L_x_124) ;  /* 0xffffffc400547947 */ /* 0x000fea000383ffff */
.L_x_64:
[----:B------:R-:W-:-:S07]  /*71c0*/  MOV R0, UR6 ;  /* 0x0000000600007c02 */ /* 0x000fce0008000f00 */
.L_x_125:
[----:B-1----:R1:W2:Y:S02]  /*71d0*/  SYNCS.PHASECHK.TRANS64.TRYWAIT P0, [R0+URZ], R3 ;  /* 0x00000003000075a7 */ /* 0x0022a400080011ff */
[----:B--2---:R-:W-:Y:S05]  /*71e0*/  @!P0 NANOSLEEP.SYNCS 0x989680 ;  /* 0x009896800000895d */ /* 0x004fea0003900000 */
[----:B------:R-:W2:Y:S02]  /*71f0*/  @!P0 SYNCS.PHASECHK.TRANS64 P0, [R0+URZ], R3 ;  /* 0x00000003000085a7 */ /* 0x000ea400080010ff */
[----:B--2---:R-:W-:Y:S05]  /*7200*/  @!P0 BRA `(.L_x_125) ;  /* 0xfffffffc00f08947 */ /* 0x004fea000383ffff */
[----:B------:R-:W-:Y:S05]  /*7210*/  BRA `(.L_x_126) ;  /* 0xffffffc400607947 */ /* 0x000fea000383ffff */
.L_x_65:
[----:B------:R-:W-:-:S07]  /*7220*/  MOV R0, UR6 ;  /* 0x0000000600007c02 */ /* 0x000fce0008000f00 */
.L_x_127:
[----:B-1----:R1:W2:Y:S02]  /*7230*/  SYNCS.PHASECHK.TRANS64.TRYWAIT P0, [R0+URZ], R3 ;  /* 0x00000003000075a7 */ /* 0x0022a400080011ff */
[----:B--2---:R-:W-:Y:S05]  /*7240*/  @!P0 NANOSLEEP.SYNCS 0x989680 ;  /* 0x009896800000895d */ /* 0x004fea0003900000 */
[----:B------:R-:W2:Y:S02]  /*7250*/  @!P0 SYNCS.PHASECHK.TRANS64 P0, [R0+URZ], R3 ;  /* 0x00000003000085a7 */ /* 0x000ea400080010ff */
[----:B--2---:R-:W-:Y:S05]  /*7260*/  @!P0 BRA `(.L_x_127) ;  /* 0xfffffffc00f08947 */ /* 0x004fea000383ffff */
[----:B------:R-:W-:Y:S05]  /*7270*/  BRA `(.L_x_128) ;  /* 0xffffffc4006c7947 */ /* 0x000fea000383ffff */
.L_x_66:
[----:B------:R-:W-:-:S07]  /*7280*/  MOV R0, UR7 ;  /* 0x0000000700007c02 */ /* 0x000fce0008000f00 */
.L_x_129:
[----:B-1----:R1:W2:Y:S02]  /*7290*/  SYNCS.PHASECHK.TRANS64.TRYWAIT P0, [R0+URZ], R3 ;  /* 0x00000003000075a7 */ /* 0x0022a400080011ff */
[----:B--2---:R-:W-:Y:S05]  /*72a0*/  @!P0 NANOSLEEP.SYNCS 0x989680 ;  /* 0x009896800000895d */ /* 0x004fea0003900000 */
[----:B------:R-:W2:Y:S02]  /*72b0*/  @!P0 SYNCS.PHASECHK.TRANS64 P0, [R0+URZ], R3 ;  /* 0x00000003000085a7 */ /* 0x000ea400080010ff */
[----:B--2---:R-:W-:Y:S05]  /*72c0*/  @!P0 BRA `(.L_x_129) ;  /* 0xfffffffc00f08947 */ /* 0x004fea000383ffff */
[----:B------:R-:W-:Y:S05]  /*72d0*/  BRA `(.L_x_130) ;  /* 0xffffffc400787947 */ /* 0x000fea000383ffff */
.L_x_71:
[----:B---3--:R3:W1:Y:S02]  /*72e0*/  SYNCS.PHASECHK.TRANS64.TRYWAIT P0, [R0+URZ+0x90], R3 ;  /* 0x00009003000075a7 */ /* 0x00866400080011ff */
[----:B-1----:R-:W-:Y:S05]  /*72f0*/  @!P0 NANOSLEEP.SYNCS 0x989680 ;  /* 0x009896800000895d */ /* 0x002fea0003900000 */
[----:B------:R-:W1:Y:S02]  /*7300*/  @!P0 SYNCS.PHASECHK.TRANS64 P0, [R0+URZ+0x90], R3 ;  /* 0x00009003000085a7 */ /* 0x000e6400080010ff */
[----:B-1----:R-:W-:Y:S05]  /*7310*/  @!P0 BRA `(.L_x_71) ;  /* 0xfffffffc00f08947 */ /* 0x002fea000383ffff */
[----:B------:R-:W-:Y:S05]  /*7320*/  BRA `(.L_x_131) ;  /* 0xffffffc800747947 */ /* 0x000fea000383ffff */
.L_x_74:
[----:B------:R-:W-:Y:S07]  /*7330*/  MOV R0, UR6 ;  /* 0x0000000600007c02 */ /* 0x000fee0008000f00 */
.L_x_132:
[----:B-1----:R1:W3:Y:S02]  /*7340*/  SYNCS.PHASECHK.TRANS64.TRYWAIT P0, [R0+URZ+0x88], R3 ;  /* 0x00008803000075a7 */ /* 0x0022e400080011ff */
[----:B---3--:R-:W-:Y:S05]  /*7350*/  @!P0 NANOSLEEP.SYNCS 0x989680 ;  /* 0x009896800000895d */ /* 0x008fea0003900000 */
[----:B------:R-:W3:Y:S02]  /*7360*/  @!P0 SYNCS.PHASECHK.TRANS64 P0, [R0+URZ+0x88], R3 ;  /* 0x00008803000085a7 */ /* 0x000ee400080010ff */
[----:B---3--:R-:W-:Y:S05]  /*7370*/  @!P0 BRA `(.L_x_132) ;  /* 0xfffffffc00f08947 */ /* 0x008fea000383ffff */
[----:B------:R-:W-:Y:S05]  /*7380*/  BRA `(.L_x_73) ;  /* 0xffffffcc00607947 */ /* 0x000fea000383ffff */
.L_x_77:
[----:B------:R-:W-:Y:S07]  /*7390*/  MOV R3, UR6 ;  /* 0x0000000600037c02 */ /* 0x000fee0008000f00 */
.L_x_133:
[----:B-1----:R1:W2:Y:S02]  /*73a0*/  SYNCS.PHASECHK.TRANS64.TRYWAIT P2, [R3+URZ+0x78], R26 ;  /* 0x0000781a030075a7 */ /* 0x0022a400080411ff */
[----:B--2---:R-:W-:Y:S05]  /*73b0*/  @!P2 NANOSLEEP.SYNCS 0x989680 ;  /* 0x009896800000a95d */ /* 0x004fea0003900000 */
[----:B------:R-:W2:Y:S02]  /*73c0*/  @!P2 SYNCS.PHASECHK.TRANS64 P2, [R3+URZ+0x78], R26 ;  /* 0x0000781a0300a5a7 */ /* 0x000ea400080410ff */
[----:B--2---:R-:W-:Y:S05]  /*73d0*/  @!P2 BRA `(.L_x_133) ;  /* 0xfffffffc00f0a947 */ /* 0x004fea000383ffff */
[----:B------:R-:W-:Y:S05]  /*73e0*/  BRA `(.L_x_134) ;  /* 0xffffffcc00f47947 */ /* 0x000fea000383ffff */
.L_x_80:
[----:B--2---:R2:W4:Y:S02]  /*73f0*/  SYNCS.PHASECHK.TRANS64.TRYWAIT P0, [R0+URZ+0x90], R3 ;  /* 0x00009003000075a7 */ /* 0x00452400080011ff */
[----:B----4-:R-:W-:Y:S05]  /*7400*/  @!P0 NANOSLEEP.SYNCS 0x989680 ;  /* 0x009896800000895d */ /* 0x010fea0003900000 */
[----:B------:R-:W4:Y:S02]  /*7410*/  @!P0 SYNCS.PHASECHK.TRANS64 P0, [R0+URZ+0x90], R3 ;  /* 0x00009003000085a7 */ /* 0x000f2400080010ff */
[----:B----4-:R-:W-:Y:S05]  /*7420*/  @!P0 BRA `(.L_x_80) ;  /* 0xfffffffc00f08947 */ /* 0x010fea000383ffff */
[----:B------:R-:W-:Y:S05]  /*7430*/  BRA `(.L_x_135) ;  /* 0xffffffd400447947 */ /* 0x000fea000383ffff */
.L_x_91:
[----:B-1----:R-:W-:Y:S04]  /*7440*/  MOV R0, UR43 ;  /* 0x0000002b00007c02 */ /* 0x002fe80008000f00 */
[----:B------:R1:W2:Y:S03]  /*7450*/  SYNCS.PHASECHK.TRANS64.TRYWAIT P1, [R0+URZ+0x70], R3 ;  /* 0x00007003000075a7 */ /* 0x0002a600080211ff */
[----:B--2---:R-:W-:Y:S05]  /*7460*/  @!P1 NANOSLEEP.SYNCS 0x989680 ;  /* 0x009896800000995d */ /* 0x004fea0003900000 */
[----:B------:R-:W2:Y:S02]  /*7470*/  @!P1 SYNCS.PHASECHK.TRANS64 P1, [R0+URZ+0x70], R3 ;  /* 0x00007003000095a7 */ /* 0x000ea400080210ff */
[----:B--2---:R-:W-:Y:S05]  /*7480*/  @!P1 BRA `(.L_x_91) ;  /* 0xfffffffc00ec9947 */ /* 0x004fea000383ffff */
[----:B------:R-:W-:Y:S05]  /*7490*/  BRA `(.L_x_90) ;  /* 0xffffffe000407947 */ /* 0x000fea000383ffff */
.L_x_93:
[----:B------:R1:W1:Y:S02]  /*74a0*/  SYNCS.PHASECHK.TRANS64.TRYWAIT P1, [R156+URZ+0xb0], R5 ;  /* 0x0000b0059c0075a7 */ /* 0x00026400080211ff */
[----:B-1----:R-:W-:Y:S05]  /*74b0*/  @!P1 NANOSLEEP.SYNCS 0x989680 ;  /* 0x009896800000995d */ /* 0x002fea0003900000 */
[----:B------:R-:W1:Y:S02]  /*74c0*/  @!P1 SYNCS.PHASECHK.TRANS64 P1, [R156+URZ+0xb0], R5 ;  /* 0x0000b0059c0095a7 */ /* 0x000e6400080210ff */
[----:B-1----:R-:W-:Y:S05]  /*74d0*/  @!P1 BRA `(.L_x_93) ;  /* 0xfffffffc00f09947 */ /* 0x002fea000383ffff */
[----:B------:R-:W-:Y:S05]  /*74e0*/  BRA `(.L_x_92) ;  /* 0xffffffe000847947 */ /* 0x000fea000383ffff */
        .weak           $__internal_0_$__cuda_sm10x_tcgen05_guardrail_trap_col_being_dealloced_not_returned_by_alloc
        .type           $__internal_0_$__cuda_sm10x_tcgen05_guardrail_trap_col_being_dealloced_not_returned_by_alloc,@function
        .size           $__internal_0_$__cuda_sm10x_tcgen05_guardrail_trap_col_being_dealloced_not_returned_by_alloc,($__internal_1_$__cuda_sm10x_tcgen05_guardrail_trap_phase_invalid_during_alloc - $__internal_0_$__cuda_sm10x_tcgen05_guardrail_trap_col_being_dealloced_not_returned_by_alloc)
$__internal_0_$__cuda_sm10x_tcgen05_guardrail_trap_col_being_dealloced_not_returned_by_alloc:
[----:B------:R-:W-:Y:S05]  /*74f0*/  BPT.TRAP 0x1 ;  /* 0x000000040000795c */ /* 0x000fea0000300000 */
[----:B------:R-:W-:-:S04]  /*7500*/  HFMA2 R3, -RZ, RZ, 0, 0 ;  /* 0x00000000ff037431 */ /* 0x000fc800000001ff */
[----:B------:R-:W-:Y:S05]  /*7510*/  RET.REL.NODEC R2 `(_ZN7cutlass13device_kernelINS_4gemm6kernel13GemmUniversalIN4cute5tupleIJiiiiEEENS1_10collective13CollectiveMmaINS1_35MainloopSm100TmaUmmaWarpSpecializedILi7ELi2ELi4ENS5_IJNS4_1CILi1EEESB_SB_EEEEENS5_IJNSA_ILi128EEENSA_ILi64EEESE_EEENS_12float_e5m2_tENS5_IJlSB_lEEESH_SI_NS4_8TiledMMAINS4_8MMA_AtomIJNS4_10MMA_TraitsINS4_19SM100_MMA_F8F6F4_SSEJSH_SH_fSE_SF_NS4_17integral_constantINS4_4UMMA5MajorELSP_0EEESQ_NSN_INSO_7ScaleInELSR_0EEESS_EEEEEENS4_6LayoutISC_NS5_IJNSA_ILi0EEESW_SW_EEEEENS5_IJNS4_10UnderscoreESZ_SZ_EEEEENS4_13SM90_TMA_LOADENS4_14ComposedLayoutINS4_7SwizzleILi3ELi4ELi3EEENS4_18smem_ptr_flag_bitsILi8EEENSV_INS5_IJNSA_ILi8EEESE_EEENS5_IJSE_SB_EEEEEEEvNS4_8identityES12_S1C_vS1D_EENS_8epilogue10collective18CollectiveEpilogueINS1F_23Sm100TmaWarpSpecializedILi1ELi1ELi64ELb0ELb0EEEJSG_NS5_IJNSV_ISE_SB_EENSV_ISF_SB_EEEEESH_SI_SH_SI_NS1F_6fusion15FusionCallbacksIS1J_NS1N_17LinearCombinationISH_fSH_fLNS_15FloatRoundStyleE2EEESG_S1M_JEEENS4_5SM1004TMEM4LOAD26SM100_TMEM_LOAD_32dp32b64xES12_NS13_INS14_ILi2ELi4ELi3EEES17_NSV_INS5_IJS18_SF_EEENS5_IJSF_SB_EEEEEEENS4_39AutoVectorizingCopyWithAssumedAlignmentILi128EEENS4_14SM90_TMA_STOREES21_S23_S23_EEEvvEEEEvNT_6ParamsE) ;  /* 0xffffff8802b87950 */ /* 0x000fea0003c3ffff */
        .weak           $__internal_1_$__cuda_sm10x_tcgen05_guardrail_trap_phase_invalid_during_alloc
        .type           $__internal_1_$__cuda_sm10x_tcgen05_guardrail_trap_phase_invalid_during_alloc,@function
        .size           $__internal_1_$__cuda_sm10x_tcgen05_guardrail_trap_phase_invalid_during_alloc,($__internal_2_$__cuda_sm10x_tcgen05_guardrail_trap_unallocated_columns_being_dealloced - $__internal_1_$__cuda_sm10x_tcgen05_guardrail_trap_phase_invalid_during_alloc)
$__internal_1_$__cuda_sm10x_tcgen05_guardrail_trap_phase_invalid_during_alloc:
[----:B------:R-:W-:Y:S05]  /*7520*/  BPT.TRAP 0x1 ;  /* 0x000000040000795c */ /* 0x000fea0000300000 */
[----:B------:R-:W-:-:S04]  /*7530*/  MOV R3, 0x0 ;  /* 0x0000000000037802 */ /* 0x000fc80000000f00 */
[----:B------:R-:W-:Y:S05]  /*7540*/  RET.REL.NODEC R2 `(_ZN7cutlass13device_kernelINS_4gemm6kernel13GemmUniversalIN4cute5tupleIJiiiiEEENS1_10collective13CollectiveMmaINS1_35MainloopSm100TmaUmmaWarpSpecializedILi7ELi2ELi4ENS5_IJNS4_1CILi1EEESB_SB_EEEEENS5_IJNSA_ILi128EEENSA_ILi64EEESE_EEENS_12float_e5m2_tENS5_IJlSB_lEEESH_SI_NS4_8TiledMMAINS4_8MMA_AtomIJNS4_10MMA_TraitsINS4_19SM100_MMA_F8F6F4_SSEJSH_SH_fSE_SF_NS4_17integral_constantINS4_4UMMA5MajorELSP_0EEESQ_NSN_INSO_7ScaleInELSR_0EEESS_EEEEEENS4_6LayoutISC_NS5_IJNSA_ILi0EEESW_SW_EEEEENS5_IJNS4_10UnderscoreESZ_SZ_EEEEENS4_13SM90_TMA_LOADENS4_14ComposedLayoutINS4_7SwizzleILi3ELi4ELi3EEENS4_18smem_ptr_flag_bitsILi8EEENSV_INS5_IJNSA_ILi8EEESE_EEENS5_IJSE_SB_EEEEEEEvNS4_8identityES12_S1C_vS1D_EENS_8epilogue10collective18CollectiveEpilogueINS1F_23Sm100TmaWarpSpecializedILi1ELi1ELi64ELb0ELb0EEEJSG_NS5_IJNSV_ISE_SB_EENSV_ISF_SB_EEEEESH_SI_SH_SI_NS1F_6fusion15FusionCallbacksIS1J_NS1N_17LinearCombinationISH_fSH_fLNS_15FloatRoundStyleE2EEESG_S1M_JEEENS4_5SM1004TMEM4LOAD26SM100_TMEM_LOAD_32dp32b64xES12_NS13_INS14_ILi2ELi4ELi3EEES17_NSV_INS5_IJS18_SF_EEENS5_IJSF_SB_EEEEEEENS4_39AutoVectorizingCopyWithAssumedAlignmentILi128EEENS4_14SM90_TMA_STOREES21_S23_S23_EEEvvEEEEvNT_6ParamsE) ;  /* 0xffffff8802ac7950 */ /* 0x000fea0003c3ffff */
        .weak           $__internal_2_$__cuda_sm10x_tcgen05_guardrail_trap_unallocated_columns_being_dealloced
        .type           $__internal_2_$__cuda_sm10x_tcgen05_guardrail_trap_unallocated_columns_being_dealloced,@function
        .size           $__internal_2_$__cuda_sm10x_tcgen05_guardrail_trap_unallocated_columns_being_dealloced,(.L_x_137 - $__internal_2_$__cuda_sm10x_tcgen05_guardrail_trap_unallocated_columns_being_dealloced)
$__internal_2_$__cuda_sm10x_tcgen05_guardrail_trap_unallocated_columns_being_dealloced:
[----:B------:R-:W-:Y:S05]  /*7550*/  BPT.TRAP 0x1 ;  /* 0x000000040000795c */ /* 0x000fea0000300000 */
[----:B------:R-:W-:-:S04]  /*7560*/  HFMA2 R3, -RZ, RZ, 0, 0 ;  /* 0x00000000ff037431 */ /* 0x000fc800000001ff */
[----:B------:R-:W-:Y:S05]  /*7570*/  RET.REL.NODEC R2 `(_ZN7cutlass13device_kernelINS_4gemm6kernel13GemmUniversalIN4cute5tupleIJiiiiEEENS1_10collective13CollectiveMmaINS1_35MainloopSm100TmaUmmaWarpSpecializedILi7ELi2ELi4ENS5_IJNS4_1CILi1EEESB_SB_EEEEENS5_IJNSA_ILi128EEENSA_ILi64EEESE_EEENS_12float_e5m2_tENS5_IJlSB_lEEESH_SI_NS4_8TiledMMAINS4_8MMA_AtomIJNS4_10MMA_TraitsINS4_19SM100_MMA_F8F6F4_SSEJSH_SH_fSE_SF_NS4_17integral_constantINS4_4UMMA5MajorELSP_0EEESQ_NSN_INSO_7ScaleInELSR_0EEESS_EEEEEENS4_6LayoutISC_NS5_IJNSA_ILi0EEESW_SW_EEEEENS5_IJNS4_10UnderscoreESZ_SZ_EEEEENS4_13SM90_TMA_LOADENS4_14ComposedLayoutINS4_7SwizzleILi3ELi4ELi3EEENS4_18smem_ptr_flag_bitsILi8EEENSV_INS5_IJNSA_ILi8EEESE_EEENS5_IJSE_SB_EEEEEEEvNS4_8identityES12_S1C_vS1D_EENS_8epilogue10collective18CollectiveEpilogueINS1F_23Sm100TmaWarpSpecializedILi1ELi1ELi64ELb0ELb0EEEJSG_NS5_IJNSV_ISE_SB_EENSV_ISF_SB_EEEEESH_SI_SH_SI_NS1F_6fusion15FusionCallbacksIS1J_NS1N_17LinearCombinationISH_fSH_fLNS_15FloatRoundStyleE2EEESG_S1M_JEEENS4_5SM1004TMEM4LOAD26SM100_TMEM_LOAD_32dp32b64xES12_NS13_INS14_ILi2ELi4ELi3EEES17_NSV_INS5_IJS18_SF_EEENS5_IJSF_SB_EEEEEEENS4_39AutoVectorizingCopyWithAssumedAlignmentILi128EEENS4_14SM90_TMA_STOREES21_S23_S23_EEEvvEEEEvNT_6ParamsE) ;  /* 0xffffff8802a07950 */ /* 0x000fea0003c3ffff */
.L_x_136:
[----:B------:R-:W-:-:S00]  /*7580*/  BRA `(.L_x_136) ;  /* 0xfffffffc00fc7947 */ /* 0x000fc0000383ffff */
[----:B------:R-:W-:-:S00]  /*7590*/  NOP ;  /* 0x0000000000007918 */ /* 0x000fc00000000000 */
        /* <DEDUP_REMOVED lines=14> */
.L_x_137:


//--------------------- .nv.global.init           --------------------------
	.section	.nv.global.init,"aw",@progbits
.nv.global.init:
	.type		$str$27,@object
	.size		$str$27,($str$28 - $str$27)
$str$27:
        /*0000*/ 	.byte	0x28, 0x61, 0x64, 0x64, 0x72, 0x65, 0x73, 0x73, 0x20, 0x26, 0x20, 0x6d, 0x61, 0x73, 0x6b, 0x29
        /*0010*/ 	.byte	0x20, 0x3d, 0x3d, 0x20, 0x30, 0x00
	.type		$str$28,@object
	.size		$str$28,($str$26 - $str$28)
$str$28:
        /*0016*/ 	.byte	0x2f, 0x74, 0x6d, 0x70, 0x2f, 0x63, 0x75, 0x74, 0x6c, 0x61, 0x73, 0x73, 0x5f, 0x73, 0x77, 0x65
        /*0026*/ 	.byte	0x65, 0x70, 0x5f, 0x73, 0x72, 0x63, 0x2f, 0x69, 0x6e, 0x63, 0x6c, 0x75, 0x64, 0x65, 0x2f, 0x63
        /*0036*/ 	.byte	0x75, 0x74, 0x65, 0x2f, 0x70, 0x6f, 0x69, 0x6e, 0x74, 0x65, 0x72, 0x5f, 0x66, 0x6c, 0x61, 0x67
        /*0046*/ 	.byte	0x67, 0x65, 0x64, 0x2e, 0x68, 0x70, 0x70, 0x00
	.type		$str$26,@object
	.size		$str$26,($str$25 - $str$26)
$str$26:
        /*004e*/ 	.byte	0x2f, 0x74, 0x6d, 0x70, 0x2f, 0x63, 0x75, 0x74, 0x6c, 0x61, 0x73, 0x73, 0x5f, 0x73, 0x77, 0x65
        /*005e*/ 	.byte	0x65, 0x70, 0x5f, 0x73, 0x72, 0x63, 0x2f, 0x69, 0x6e, 0x63, 0x6c, 0x75, 0x64, 0x65, 0x2f, 0x63
        /*006e*/ 	.byte	0x75, 0x74, 0x65, 0x2f, 0x61, 0x74, 0x6f, 0x6d, 0x2f, 0x63, 0x6f, 0x70, 0x79, 0x5f, 0x74, 0x72
        /*007e*/ 	.byte	0x61, 0x69, 0x74, 0x73, 0x5f, 0x73, 0x6d, 0x31, 0x30, 0x30, 0x2e, 0x68, 0x70, 0x70, 0x00
	.type		$str$25,@object
	.size		$str$25,(__unnamed_1 - $str$25)
$str$25:
        /*008d*/ 	.byte	0x28, 0x28, 0x75, 0x69, 0x6e, 0x74, 0x33, 0x32, 0x5f, 0x74, 0x28, 0x74, 0x68, 0x72, 0x65, 0x61
        /*009d*/ 	.byte	0x64, 0x49, 0x64, 0x78, 0x2e, 0x78, 0x29, 0x20, 0x2f, 0x20, 0x33, 0x32, 0x29, 0x20, 0x25, 0x20
        /*00ad*/ 	.byte	0x34, 0x29, 0x20, 0x3d, 0x3d, 0x20, 0x28, 0x28, 0x28, 0x74, 0x6d, 0x65, 0x6d, 0x5f, 0x61, 0x64
        /*00bd*/ 	.byte	0x64, 0x72, 0x20, 0x3e, 0x3e, 0x20, 0x31, 0x36, 0x29, 0x20, 0x2f, 0x20, 0x33, 0x32, 0x29, 0x20
        /*00cd*/ 	.byte	0x25, 0x20, 0x34, 0x29, 0x00
	.type		__unnamed_1,@object
	.size		__unnamed_1,(__unnamed_2 - __unnamed_1)
__unnamed_1:
        /*00d2*/ 	.byte	0x61, 0x75, 0x74, 0x6f, 0x20, 0x63, 0x75, 0x74, 0x65, 0x3a, 0x3a, 0x61, 0x73, 0x5f, 0x70, 0x6f
        /* <DEDUP_REMOVED lines=24> */
        /*0262*/ 	.byte	0x43, 0x3c, 0x38, 0x31, 0x39, 0x32, 0x3e, 0x3e, 0x3e, 0x3e, 0x5d, 0x00
	.type		__unnamed_2,@object
	.size		__unnamed_2,(.L_2 - __unnamed_2)
__unnamed_2:
        /* <DEDUP_REMOVED lines=42> */
        /*050e*/ 	.byte	0x3e, 0x3e, 0x3e, 0x3e, 0x5d, 0x00
.L_2:


//--------------------- .nv.shared._ZN7cutlass13device_kernelINS_4gemm6kernel13GemmUniversalIN4cute5tupleIJiiiiEEENS1_10collective13CollectiveMmaINS1_35MainloopSm100TmaUmmaWarpSpecializedILi7ELi2ELi4ENS5_IJNS4_1CILi1EEESB_SB_EEEEENS5_IJNSA_ILi128EEENSA_ILi64EEESE_EEENS_12float_e5m2_tENS5_IJlSB_lEEESH_SI_NS4_8TiledMMAINS4_8MMA_AtomIJNS4_10MMA_TraitsINS4_19SM100_MMA_F8F6F4_SSEJSH_SH_fSE_SF_NS4_17integral_constantINS4_4UMMA5MajorELSP_0EEESQ_NSN_INSO_7ScaleInELSR_0EEESS_EEEEEENS4_6LayoutISC_NS5_IJNSA_ILi0EEESW_SW_EEEEENS5_IJNS4_10UnderscoreESZ_SZ_EEEEENS4_13SM90_TMA_LOADENS4_14ComposedLayoutINS4_7SwizzleILi3ELi4ELi3EEENS4_18smem_ptr_flag_bitsILi8EEENSV_INS5_IJNSA_ILi8EEESE_EEENS5_IJSE_SB_EEEEEEEvNS4_8identityES12_S1C_vS1D_EENS_8epilogue10collective18CollectiveEpilogueINS1F_23Sm100TmaWarpSpecializedILi1ELi1ELi64ELb0ELb0EEEJSG_NS5_IJNSV_ISE_SB_EENSV_ISF_SB_EEEEESH_SI_SH_SI_NS1F_6fusion15FusionCallbacksIS1J_NS1N_17LinearCombinationISH_fSH_fLNS_15FloatRoundStyleE2EEESG_S1M_JEEENS4_5SM1004TMEM4LOAD26SM100_TMEM_LOAD_32dp32b64xES12_NS13_INS14_ILi2ELi4ELi3EEES17_NSV_INS5_IJS18_SF_EEENS5_IJSF_SB_EEEEEEENS4_39AutoVectorizingCopyWithAssumedAlignmentILi128EEENS4_14SM90_TMA_STOREES21_S23_S23_EEEvvEEEEvNT_6ParamsE --------------------------
	.section	.nv.shared._ZN7cutlass13device_kernelINS_4gemm6kernel13GemmUniversalIN4cute5tupleIJiiiiEEENS1_10collective13CollectiveMmaINS1_35MainloopSm100TmaUmmaWarpSpecializedILi7ELi2ELi4ENS5_IJNS4_1CILi1EEESB_SB_EEEEENS5_IJNSA_ILi128EEENSA_ILi64EEESE_EEENS_12float_e5m2_tENS5_IJlSB_lEEESH_SI_NS4_8TiledMMAINS4_8MMA_AtomIJNS4_10MMA_TraitsINS4_19SM100_MMA_F8F6F4_SSEJSH_SH_fSE_SF_NS4_17integral_constantINS4_4UMMA5MajorELSP_0EEESQ_NSN_INSO_7ScaleInELSR_0EEESS_EEEEEENS4_6LayoutISC_NS5_IJNSA_ILi0EEESW_SW_EEEEENS5_IJNS4_10UnderscoreESZ_SZ_EEEEENS4_13SM90_TMA_LOADENS4_14ComposedLayoutINS4_7SwizzleILi3ELi4ELi3EEENS4_18smem_ptr_flag_bitsILi8EEENSV_INS5_IJNSA_ILi8EEESE_EEENS5_IJSE_SB_EEEEEEEvNS4_8identityES12_S1C_vS1D_EENS_8epilogue10collective18CollectiveEpilogueINS1F_23Sm100TmaWarpSpecializedILi1ELi1ELi64ELb0ELb0EEEJSG_NS5_IJNSV_ISE_SB_EENSV_ISF_SB_EEEEESH_SI_SH_SI_NS1F_6fusion15FusionCallbacksIS1J_NS1N_17LinearCombinationISH_fSH_fLNS_15FloatRoundStyleE2EEESG_S1M_JEEENS4_5SM1004TMEM4LOAD26SM100_TMEM_LOAD_32dp32b64xES12_NS13_INS14_ILi2ELi4ELi3EEES17_NSV_INS5_IJS18_SF_EEENS5_IJSF_SB_EEEEEEENS4_39AutoVectorizingCopyWithAssumedAlignmentILi128EEENS4_14SM90_TMA_STOREES21_S23_S23_EEEvvEEEEvNT_6ParamsE,"aw",@nobits
	.sectionflags	@""
	.align	16
	.zero		1024


//--------------------- .nv.shared.reserved.0     --------------------------
	.section	.nv.shared.reserved.0,"aw",@nobits
	.weak		__nv_reservedSMEM_offset_0_alias
	.size		__nv_reservedSMEM_offset_0_alias, 0, 64
	.other		__nv_reservedSMEM_offset_0_alias,@"STO_CUDA_RESERVED_SHARED STV_DEFAULT"
__nv_reservedSMEM_offset_0_alias:
	.zero		0
.nv.shared.reserved.0:
	.zero		64
	.weak		__nv_reservedSMEM_tcgen05_partition
	.type		__nv_reservedSMEM_tcgen05_partition,@object
	.size		__nv_reservedSMEM_tcgen05_partition,(.L_0 - __nv_reservedSMEM_tcgen05_partition)
__nv_reservedSMEM_tcgen05_partition:
	.zero		32
.L_0:


//--------------------- .nv.global                --------------------------
	.section	.nv.global,"aw",@nobits
.nv.global:
	.type		_ZN40_INTERNAL_c271bfbe_4_k_cu_6ff013c6_336284cute1_E,@object
	.size		_ZN40_INTERNAL_c271bfbe_4_k_cu_6ff013c6_336284cute1_E,(_ZN40_INTERNAL_c271bfbe_4_k_cu_6ff013c6_336284cuda3std3__45__cpo6cbeginE - _ZN40_INTERNAL_c271bfbe_4_k_cu_6ff013c6_336284cute1_E)
_ZN40_INTERNAL_c271bfbe_4_k_cu_6ff013c6_336284cute1_E:
	.zero		1
	.type		_ZN40_INTERNAL_c271bfbe_4_k_cu_6ff013c6_336284cuda3std3__45__cpo6cbeginE,@object
	.size		_ZN40_INTERNAL_c271bfbe_4_k_cu_6ff013c6_336284cuda3std3__45__cpo6cbeginE,(_ZN40_INTERNAL_c271bfbe_4_k_cu_6ff013c6_336284cuda3std3__48in_placeE - _ZN40_INTERNAL_c271bfbe_4_k_cu_6ff013c6_336284cuda3std3__45__cpo6cbeginE)
_ZN40_INTERNAL_c271bfbe_4_k_cu_6ff013c6_336284cuda3std3__45__cpo6cbeginE:
	.zero		1
	.type		_ZN40_INTERNAL_c271bfbe_4_k_cu_6ff013c6_336284cuda3std3__48in_placeE,@object
	.size		_ZN40_INTERNAL_c271bfbe_4_k_cu_6ff013c6_336284cuda3std3__48in_placeE,(_ZN40_INTERNAL_c271bfbe_4_k_cu_6ff013c6_336284cuda3std6ranges3__45__cpo9iter_moveE - _ZN40_INTERNAL_c271bfbe_4_k_cu_6ff013c6_336284cuda3std3__48in_placeE)
_ZN40_INTERNAL_c271bfbe_4_k_cu_6ff013c6_336284cuda3std3__48in_placeE:
	.zero		1
	.type		_ZN40_INTERNAL_c271bfbe_4_k_cu_6ff013c6_336284cuda3std6ranges3__45__cpo9iter_moveE,@object
	.size		_ZN40_INTERNAL_c271bfbe_4_k_cu_6ff013c6_336284cuda3std6ranges3__45__cpo9iter_moveE,(_ZN40_INTERNAL_c271bfbe_4_k_cu_6ff013c6_336284cuda3std3__45__cpo5beginE - _ZN40_INTERNAL_c271bfbe_4_k_cu_6ff013c6_336284cuda3std6ranges3__45__cpo9iter_moveE)
_ZN40_INTERNAL_c271bfbe_4_k_cu_6ff013c6_336284cuda3std6ranges3__45__cpo9iter_moveE:
	.zero		1
	.type		_ZN40_INTERNAL_c271bfbe_4_k_cu_6ff013c6_336284cuda3std3__45__cpo5beginE,@object
	.size		_ZN40_INTERNAL_c271bfbe_4_k_cu_6ff013c6_336284cuda3std3__45__cpo5beginE,(_ZN40_INTERNAL_c271bfbe_4_k_cu_6ff013c6_336284cuda3std3__442_GLOBAL__N__c271bfbe_4_k_cu_6ff013c6_336286ignoreE - _ZN40_INTERNAL_c271bfbe_4_k_cu_6ff013c6_336284cuda3std3__45__cpo5beginE)
_ZN40_INTERNAL_c271bfbe_4_k_cu_6ff013c6_336284cuda3std3__45__cpo5beginE:
	.zero		1
	.type		_ZN40_INTERNAL_c271bfbe_4_k_cu_6ff013c6_336284cuda3std3__442_GLOBAL__N__c271bfbe_4_k_cu_6ff013c6_336286ignoreE,@object
	.size		_ZN40_INTERNAL_c271bfbe_4_k_cu_6ff013c6_336284cuda3std3__442_GLOBAL__N__c271bfbe_4_k_cu_6ff013c6_336286ignoreE,(_ZN40_INTERNAL_c271bfbe_4_k_cu_6ff013c6_336284cute7productE - _ZN40_INTERNAL_c271bfbe_4_k_cu_6ff013c6_336284cuda3std3__442_GLOBAL__N__c271bfbe_4_k_cu_6ff013c6_336286ignoreE)
_ZN40_INTERNAL_c271bfbe_4_k_cu_6ff013c6_336284cuda3std3__442_GLOBAL__N__c271bfbe_4_k_cu_6ff013c6_336286ignoreE:
	.zero		1
	.type		_ZN40_INTERNAL_c271bfbe_4_k_cu_6ff013c6_336284cute7productE,@object
	.size		_ZN40_INTERNAL_c271bfbe_4_k_cu_6ff013c6_336284cute7productE,(_ZN40_INTERNAL_c271bfbe_4_k_cu_6ff013c6_336284cuda3std3__45__cpo3endE - _ZN40_INTERNAL_c271bfbe_4_k_cu_6ff013c6_336284cute7productE)
_ZN40_INTERNAL_c271bfbe_4_k_cu_6ff013c6_336284cute7productE:
	.zero		1
	.type		_ZN40_INTERNAL_c271bfbe_4_k_cu_6ff013c6_336284cuda3std3__45__cpo3endE,@object
	.size		_ZN40_INTERNAL_c271bfbe_4_k_cu_6ff013c6_336284cuda3std3__45__cpo3endE,(_ZN40_INTERNAL_c271bfbe_4_k_cu_6ff013c6_336284cuda3std3__419piecewise_constructE - _ZN40_INTERNAL_c271bfbe_4_k_cu_6ff013c6_336284cuda3std3__45__cpo3endE)
_ZN40_INTERNAL_c271bfbe_4_k_cu_6ff013c6_336284cuda3std3__45__cpo3endE:
	.zero		1
	.type		_ZN40_INTERNAL_c271bfbe_4_k_cu_6ff013c6_336284cuda3std3__419piecewise_constructE,@object
	.size		_ZN40_INTERNAL_c271bfbe_4_k_cu_6ff013c6_336284cuda3std3__419piecewise_constructE,(_ZN40_INTERNAL_c271bfbe_4_k_cu_6ff013c6_336284cuda3std3__45__cpo4cendE - _ZN40_INTERNAL_c271bfbe_4_k_cu_6ff013c6_336284cuda3std3__419piecewise_constructE)
_ZN40_INTERNAL_c271bfbe_4_k_cu_6ff013c6_336284cuda3std3__419piecewise_constructE:
	.zero		1
	.type		_ZN40_INTERNAL_c271bfbe_4_k_cu_6ff013c6_336284cuda3std3__45__cpo4cendE,@object
	.size		_ZN40_INTERNAL_c271bfbe_4_k_cu_6ff013c6_336284cuda3std3__45__cpo4cendE,(_ZN40_INTERNAL_c271bfbe_4_k_cu_6ff013c6_336284cuda3std6ranges3__45__cpo4swapE - _ZN40_INTERNAL_c271bfbe_4_k_cu_6ff013c6_336284cuda3std3__45__cpo4cendE)
_ZN40_INTERNAL_c271bfbe_4_k_cu_6ff013c6_336284cuda3std3__45__cpo4cendE:
	.zero		1
	.type		_ZN40_INTERNAL_c271bfbe_4_k_cu_6ff013c6_336284cuda3std6ranges3__45__cpo4swapE,@object
	.size		_ZN40_INTERNAL_c271bfbe_4_k_cu_6ff013c6_336284cuda3std6ranges3__45__cpo4swapE,(.L_10 - _ZN40_INTERNAL_c271bfbe_4_k_cu_6ff013c6_336284cuda3std6ranges3__45__cpo4swapE)
_ZN40_INTERNAL_c271bfbe_4_k_cu_6ff013c6_336284cuda3std6ranges3__45__cpo4swapE:
	.zero		1
.L_10:


//--------------------- .nv.constant0._ZN7cutlass13device_kernelINS_4gemm6kernel13GemmUniversalIN4cute5tupleIJiiiiEEENS1_10collective13CollectiveMmaINS1_35MainloopSm100TmaUmmaWarpSpecializedILi7ELi2ELi4ENS5_IJNS4_1CILi1EEESB_SB_EEEEENS5_IJNSA_ILi128EEENSA_ILi64EEESE_EEENS_12float_e5m2_tENS5_IJlSB_lEEESH_SI_NS4_8TiledMMAINS4_8MMA_AtomIJNS4_10MMA_TraitsINS4_19SM100_MMA_F8F6F4_SSEJSH_SH_fSE_SF_NS4_17integral_constantINS4_4UMMA5MajorELSP_0EEESQ_NSN_INSO_7ScaleInELSR_0EEESS_EEEEEENS4_6LayoutISC_NS5_IJNSA_ILi0EEESW_SW_EEEEENS5_IJNS4_10UnderscoreESZ_SZ_EEEEENS4_13SM90_TMA_LOADENS4_14ComposedLayoutINS4_7SwizzleILi3ELi4ELi3EEENS4_18smem_ptr_flag_bitsILi8EEENSV_INS5_IJNSA_ILi8EEESE_EEENS5_IJSE_SB_EEEEEEEvNS4_8identityES12_S1C_vS1D_EENS_8epilogue10collective18CollectiveEpilogueINS1F_23Sm100TmaWarpSpecializedILi1ELi1ELi64ELb0ELb0EEEJSG_NS5_IJNSV_ISE_SB_EENSV_ISF_SB_EEEEESH_SI_SH_SI_NS1F_6fusion15FusionCallbacksIS1J_NS1N_17LinearCombinationISH_fSH_fLNS_15FloatRoundStyleE2EEESG_S1M_JEEENS4_5SM1004TMEM4LOAD26SM100_TMEM_LOAD_32dp32b64xES12_NS13_INS14_ILi2ELi4ELi3EEES17_NSV_INS5_IJS18_SF_EEENS5_IJSF_SB_EEEEEEENS4_39AutoVectorizingCopyWithAssumedAlignmentILi128EEENS4_14SM90_TMA_STOREES21_S23_S23_EEEvvEEEEvNT_6ParamsE --------------------------
	.section	.nv.constant0._ZN7cutlass13device_kernelINS_4gemm6kernel13GemmUniversalIN4cute5tupleIJiiiiEEENS1_10collective13CollectiveMmaINS1_35MainloopSm100TmaUmmaWarpSpecializedILi7ELi2ELi4ENS5_IJNS4_1CILi1EEESB_SB_EEEEENS5_IJNSA_ILi128EEENSA_ILi64EEESE_EEENS_12float_e5m2_tENS5_IJlSB_lEEESH_SI_NS4_8TiledMMAINS4_8MMA_AtomIJNS4_10MMA_TraitsINS4_19SM100_MMA_F8F6F4_SSEJSH_SH_fSE_SF_NS4_17integral_constantINS4_4UMMA5MajorELSP_0EEESQ_NSN_INSO_7ScaleInELSR_0EEESS_EEEEEENS4_6LayoutISC_NS5_IJNSA_ILi0EEESW_SW_EEEEENS5_IJNS4_10UnderscoreESZ_SZ_EEEEENS4_13SM90_TMA_LOADENS4_14ComposedLayoutINS4_7SwizzleILi3ELi4ELi3EEENS4_18smem_ptr_flag_bitsILi8EEENSV_INS5_IJNSA_ILi8EEESE_EEENS5_IJSE_SB_EEEEEEEvNS4_8identityES12_S1C_vS1D_EENS_8epilogue10collective18CollectiveEpilogueINS1F_23Sm100TmaWarpSpecializedILi1ELi1ELi64ELb0ELb0EEEJSG_NS5_IJNSV_ISE_SB_EENSV_ISF_SB_EEEEESH_SI_SH_SI_NS1F_6fusion15FusionCallbacksIS1J_NS1N_17LinearCombinationISH_fSH_fLNS_15FloatRoundStyleE2EEESG_S1M_JEEENS4_5SM1004TMEM4LOAD26SM100_TMEM_LOAD_32dp32b64xES12_NS13_INS14_ILi2ELi4ELi3EEES17_NSV_INS5_IJS18_SF_EEENS5_IJSF_SB_EEEEEEENS4_39AutoVectorizingCopyWithAssumedAlignmentILi128EEENS4_14SM90_TMA_STOREES21_S23_S23_EEEvvEEEEvNT_6ParamsE,"a",@progbits
	.sectionflags	@""
	.align	4
.nv.constant0._ZN7cutlass13device_kernelINS_4gemm6kernel13GemmUniversalIN4cute5tupleIJiiiiEEENS1_10collective13CollectiveMmaINS1_35MainloopSm100TmaUmmaWarpSpecializedILi7ELi2ELi4ENS5_IJNS4_1CILi1EEESB_SB_EEEEENS5_IJNSA_ILi128EEENSA_ILi64EEESE_EEENS_12float_e5m2_tENS5_IJlSB_lEEESH_SI_NS4_8TiledMMAINS4_8MMA_AtomIJNS4_10MMA_TraitsINS4_19SM100_MMA_F8F6F4_SSEJSH_SH_fSE_SF_NS4_17integral_constantINS4_4UMMA5MajorELSP_0EEESQ_NSN_INSO_7ScaleInELSR_0EEESS_EEEEEENS4_6LayoutISC_NS5_IJNSA_ILi0EEESW_SW_EEEEENS5_IJNS4_10UnderscoreESZ_SZ_EEEEENS4_13SM90_TMA_LOADENS4_14ComposedLayoutINS4_7SwizzleILi3ELi4ELi3EEENS4_18smem_ptr_flag_bitsILi8EEENSV_INS5_IJNSA_ILi8EEESE_EEENS5_IJSE_SB_EEEEEEEvNS4_8identityES12_S1C_vS1D_EENS_8epilogue10collective18CollectiveEpilogueINS1F_23Sm100TmaWarpSpecializedILi1ELi1ELi64ELb0ELb0EEEJSG_NS5_IJNSV_ISE_SB_EENSV_ISF_SB_EEEEESH_SI_SH_SI_NS1F_6fusion15FusionCallbacksIS1J_NS1N_17LinearCombinationISH_fSH_fLNS_15FloatRoundStyleE2EEESG_S1M_JEEENS4_5SM1004TMEM4LOAD26SM100_TMEM_LOAD_32dp32b64xES12_NS13_INS14_ILi2ELi4ELi3EEES17_NSV_INS5_IJS18_SF_EEENS5_IJSF_SB_EEEEEEENS4_39AutoVectorizingCopyWithAssumedAlignmentILi128EEENS4_14SM90_TMA_STOREES21_S23_S23_EEEvvEEEEvNT_6ParamsE:
	.zero		2944


//--------------------- SYMBOLS --------------------------

	.type		.nv.reservedSmem.offset0,@object
	.size		.nv.reservedSmem.offset0,0x4
	.type		.nv.reservedSmem.cap,@object
	.size		.nv.reservedSmem.cap,0x4
	.type		__assertfail,@function
